//
// Generated by NVIDIA NVVM Compiler
//
// Compiler Build ID: CL-36424714
// Cuda compilation tools, release 13.0, V13.0.88
// Based on NVVM 20.0.0
//

.version 9.0
.target sm_100
.address_size 64

	// .globl	_Z3addiPfS_S_
.global .align 4 .b8 precalc_xorwow_matrix[102400];
.global .align 4 .b8 precalc_xorwow_offset_matrix[102400];
.global .align 4 .b8 mrg32k3aM1[2304];
.global .align 4 .b8 mrg32k3aM2[2304];
.global .align 4 .b8 mrg32k3aM1SubSeq[2016];
.global .align 4 .b8 mrg32k3aM2SubSeq[2016];
.global .align 4 .b8 mrg32k3aM1Seq[2304];
.global .align 4 .b8 mrg32k3aM2Seq[2304];
.const .align 8 .b8 __cr_lgamma_table[72];

.visible .entry _Z3addiPfS_S_(
	.param .u32 _Z3addiPfS_S__param_0,
	.param .u64 .ptr .align 1 _Z3addiPfS_S__param_1,
	.param .u64 .ptr .align 1 _Z3addiPfS_S__param_2,
	.param .u64 .ptr .align 1 _Z3addiPfS_S__param_3
)
{
	.reg .pred 	%p<7>;
	.reg .b32 	%r<31>;
	.reg .b32 	%f<16>;
	.reg .b64 	%rd<25>;

	ld.param.u32 	%r12, [_Z3addiPfS_S__param_0];
	ld.param.u64 	%rd4, [_Z3addiPfS_S__param_1];
	ld.param.u64 	%rd5, [_Z3addiPfS_S__param_2];
	ld.param.u64 	%rd6, [_Z3addiPfS_S__param_3];
	cvta.to.global.u64 	%rd1, %rd6;
	cvta.to.global.u64 	%rd2, %rd5;
	cvta.to.global.u64 	%rd3, %rd4;
	mov.u32 	%r13, %ctaid.x;
	mov.u32 	%r14, %ntid.x;
	mov.u32 	%r15, %tid.x;
	mad.lo.s32 	%r29, %r13, %r14, %r15;
	mov.u32 	%r16, %nctaid.x;
	mul.lo.s32 	%r2, %r14, %r16;
	setp.ge.s32 	%p1, %r29, %r12;
	@%p1 bra 	$L__BB0_7;
	add.s32 	%r17, %r29, %r2;
	max.s32 	%r18, %r12, %r17;
	setp.lt.s32 	%p2, %r17, %r12;
	selp.u32 	%r19, 1, 0, %p2;
	add.s32 	%r20, %r17, %r19;
	sub.s32 	%r21, %r18, %r20;
	div.u32 	%r22, %r21, %r2;
	add.s32 	%r3, %r22, %r19;
	and.b32  	%r23, %r3, 3;
	setp.eq.s32 	%p3, %r23, 3;
	@%p3 bra 	$L__BB0_4;
	add.s32 	%r24, %r3, 1;
	and.b32  	%r25, %r24, 3;
	neg.s32 	%r27, %r25;
$L__BB0_3:
	.pragma "nounroll";
	mul.wide.s32 	%rd7, %r29, 4;
	add.s64 	%rd8, %rd1, %rd7;
	add.s64 	%rd9, %rd2, %rd7;
	add.s64 	%rd10, %rd3, %rd7;
	ld.global.f32 	%f1, [%rd10];
	ld.global.f32 	%f2, [%rd9];
	add.f32 	%f3, %f1, %f2;
	st.global.f32 	[%rd8], %f3;
	add.s32 	%r29, %r29, %r2;
	add.s32 	%r27, %r27, 1;
	setp.ne.s32 	%p4, %r27, 0;
	@%p4 bra 	$L__BB0_3;
$L__BB0_4:
	setp.lt.u32 	%p5, %r3, 3;
	@%p5 bra 	$L__BB0_7;
	mul.wide.s32 	%rd15, %r2, 4;
	shl.b32 	%r26, %r2, 2;
$L__BB0_6:
	mul.wide.s32 	%rd11, %r29, 4;
	add.s64 	%rd12, %rd3, %rd11;
	ld.global.f32 	%f4, [%rd12];
	add.s64 	%rd13, %rd2, %rd11;
	ld.global.f32 	%f5, [%rd13];
	add.f32 	%f6, %f4, %f5;
	add.s64 	%rd14, %rd1, %rd11;
	st.global.f32 	[%rd14], %f6;
	add.s64 	%rd16, %rd12, %rd15;
	ld.global.f32 	%f7, [%rd16];
	add.s64 	%rd17, %rd13, %rd15;
	ld.global.f32 	%f8, [%rd17];
	add.f32 	%f9, %f7, %f8;
	add.s64 	%rd18, %rd14, %rd15;
	st.global.f32 	[%rd18], %f9;
	add.s64 	%rd19, %rd16, %rd15;
	ld.global.f32 	%f10, [%rd19];
	add.s64 	%rd20, %rd17, %rd15;
	ld.global.f32 	%f11, [%rd20];
	add.f32 	%f12, %f10, %f11;
	add.s64 	%rd21, %rd18, %rd15;
	st.global.f32 	[%rd21], %f12;
	add.s64 	%rd22, %rd19, %rd15;
	ld.global.f32 	%f13, [%rd22];
	add.s64 	%rd23, %rd20, %rd15;
	ld.global.f32 	%f14, [%rd23];
	add.f32 	%f15, %f13, %f14;
	add.s64 	%rd24, %rd21, %rd15;
	st.global.f32 	[%rd24], %f15;
	add.s32 	%r29, %r26, %r29;
	setp.lt.s32 	%p6, %r29, %r12;
	@%p6 bra 	$L__BB0_6;
$L__BB0_7:
	ret;

}
	// .globl	_Z18entrywise_multiplyiPfS_S_
.visible .entry _Z18entrywise_multiplyiPfS_S_(
	.param .u32 _Z18entrywise_multiplyiPfS_S__param_0,
	.param .u64 .ptr .align 1 _Z18entrywise_multiplyiPfS_S__param_1,
	.param .u64 .ptr .align 1 _Z18entrywise_multiplyiPfS_S__param_2,
	.param .u64 .ptr .align 1 _Z18entrywise_multiplyiPfS_S__param_3
)
{
	.reg .pred 	%p<7>;
	.reg .b32 	%r<31>;
	.reg .b32 	%f<16>;
	.reg .b64 	%rd<25>;

	ld.param.u32 	%r12, [_Z18entrywise_multiplyiPfS_S__param_0];
	ld.param.u64 	%rd4, [_Z18entrywise_multiplyiPfS_S__param_1];
	ld.param.u64 	%rd5, [_Z18entrywise_multiplyiPfS_S__param_2];
	ld.param.u64 	%rd6, [_Z18entrywise_multiplyiPfS_S__param_3];
	cvta.to.global.u64 	%rd1, %rd6;
	cvta.to.global.u64 	%rd2, %rd5;
	cvta.to.global.u64 	%rd3, %rd4;
	mov.u32 	%r13, %ctaid.x;
	mov.u32 	%r14, %ntid.x;
	mov.u32 	%r15, %tid.x;
	mad.lo.s32 	%r29, %r13, %r14, %r15;
	mov.u32 	%r16, %nctaid.x;
	mul.lo.s32 	%r2, %r14, %r16;
	setp.ge.s32 	%p1, %r29, %r12;
	@%p1 bra 	$L__BB1_7;
	add.s32 	%r17, %r29, %r2;
	max.s32 	%r18, %r12, %r17;
	setp.lt.s32 	%p2, %r17, %r12;
	selp.u32 	%r19, 1, 0, %p2;
	add.s32 	%r20, %r17, %r19;
	sub.s32 	%r21, %r18, %r20;
	div.u32 	%r22, %r21, %r2;
	add.s32 	%r3, %r22, %r19;
	and.b32  	%r23, %r3, 3;
	setp.eq.s32 	%p3, %r23, 3;
	@%p3 bra 	$L__BB1_4;
	add.s32 	%r24, %r3, 1;
	and.b32  	%r25, %r24, 3;
	neg.s32 	%r27, %r25;
$L__BB1_3:
	.pragma "nounroll";
	mul.wide.s32 	%rd7, %r29, 4;
	add.s64 	%rd8, %rd1, %rd7;
	add.s64 	%rd9, %rd2, %rd7;
	add.s64 	%rd10, %rd3, %rd7;
	ld.global.f32 	%f1, [%rd10];
	ld.global.f32 	%f2, [%rd9];
	mul.f32 	%f3, %f1, %f2;
	st.global.f32 	[%rd8], %f3;
	add.s32 	%r29, %r29, %r2;
	add.s32 	%r27, %r27, 1;
	setp.ne.s32 	%p4, %r27, 0;
	@%p4 bra 	$L__BB1_3;
$L__BB1_4:
	setp.lt.u32 	%p5, %r3, 3;
	@%p5 bra 	$L__BB1_7;
	mul.wide.s32 	%rd15, %r2, 4;
	shl.b32 	%r26, %r2, 2;
$L__BB1_6:
	mul.wide.s32 	%rd11, %r29, 4;
	add.s64 	%rd12, %rd3, %rd11;
	ld.global.f32 	%f4, [%rd12];
	add.s64 	%rd13, %rd2, %rd11;
	ld.global.f32 	%f5, [%rd13];
	mul.f32 	%f6, %f4, %f5;
	add.s64 	%rd14, %rd1, %rd11;
	st.global.f32 	[%rd14], %f6;
	add.s64 	%rd16, %rd12, %rd15;
	ld.global.f32 	%f7, [%rd16];
	add.s64 	%rd17, %rd13, %rd15;
	ld.global.f32 	%f8, [%rd17];
	mul.f32 	%f9, %f7, %f8;
	add.s64 	%rd18, %rd14, %rd15;
	st.global.f32 	[%rd18], %f9;
	add.s64 	%rd19, %rd16, %rd15;
	ld.global.f32 	%f10, [%rd19];
	add.s64 	%rd20, %rd17, %rd15;
	ld.global.f32 	%f11, [%rd20];
	mul.f32 	%f12, %f10, %f11;
	add.s64 	%rd21, %rd18, %rd15;
	st.global.f32 	[%rd21], %f12;
	add.s64 	%rd22, %rd19, %rd15;
	ld.global.f32 	%f13, [%rd22];
	add.s64 	%rd23, %rd20, %rd15;
	ld.global.f32 	%f14, [%rd23];
	mul.f32 	%f15, %f13, %f14;
	add.s64 	%rd24, %rd21, %rd15;
	st.global.f32 	[%rd24], %f15;
	add.s32 	%r29, %r26, %r29;
	setp.lt.s32 	%p6, %r29, %r12;
	@%p6 bra 	$L__BB1_6;
$L__BB1_7:
	ret;

}
	// .globl	_Z8multiplyiiPfiiS_iS_
.visible .entry _Z8multiplyiiPfiiS_iS_(
	.param .u32 _Z8multiplyiiPfiiS_iS__param_0,
	.param .u32 _Z8multiplyiiPfiiS_iS__param_1,
	.param .u64 .ptr .align 1 _Z8multiplyiiPfiiS_iS__param_2,
	.param .u32 _Z8multiplyiiPfiiS_iS__param_3,
	.param .u32 _Z8multiplyiiPfiiS_iS__param_4,
	.param .u64 .ptr .align 1 _Z8multiplyiiPfiiS_iS__param_5,
	.param .u32 _Z8multiplyiiPfiiS_iS__param_6,
	.param .u64 .ptr .align 1 _Z8multiplyiiPfiiS_iS__param_7
)
{
	.reg .pred 	%p<13>;
	.reg .b32 	%r<81>;
	.reg .b32 	%f<65>;
	.reg .b64 	%rd<40>;

	ld.param.u32 	%r34, [_Z8multiplyiiPfiiS_iS__param_0];
	ld.param.u32 	%r32, [_Z8multiplyiiPfiiS_iS__param_1];
	ld.param.u64 	%rd5, [_Z8multiplyiiPfiiS_iS__param_2];
	ld.param.u32 	%r35, [_Z8multiplyiiPfiiS_iS__param_4];
	ld.param.u64 	%rd6, [_Z8multiplyiiPfiiS_iS__param_5];
	ld.param.u64 	%rd4, [_Z8multiplyiiPfiiS_iS__param_7];
	cvta.to.global.u64 	%rd1, %rd6;
	cvta.to.global.u64 	%rd2, %rd5;
	mov.u32 	%r36, %ctaid.x;
	mov.u32 	%r37, %ntid.x;
	mov.u32 	%r38, %tid.x;
	mad.lo.s32 	%r1, %r36, %r37, %r38;
	mov.u32 	%r39, %ctaid.y;
	mov.u32 	%r40, %ntid.y;
	mov.u32 	%r41, %tid.y;
	mad.lo.s32 	%r42, %r39, %r40, %r41;
	setp.ge.s32 	%p1, %r1, %r34;
	setp.ge.s32 	%p2, %r42, %r35;
	or.pred  	%p3, %p1, %p2;
	@%p3 bra 	$L__BB2_15;
	setp.lt.s32 	%p4, %r32, 1;
	mov.f32 	%f64, 0f00000000;
	@%p4 bra 	$L__BB2_14;
	mul.lo.s32 	%r3, %r32, %r1;
	and.b32  	%r4, %r32, 7;
	setp.lt.u32 	%p5, %r32, 8;
	mov.b32 	%r75, 0;
	mov.u32 	%r80, %r75;
	@%p5 bra 	$L__BB2_5;
	and.b32  	%r75, %r32, 2147483640;
	neg.s32 	%r69, %r75;
	shl.b32 	%r7, %r35, 3;
	add.s64 	%rd3, %rd2, 16;
	mov.b32 	%r80, 0;
	mul.wide.s32 	%rd11, %r35, 4;
	mov.u32 	%r67, %r3;
	mov.u32 	%r68, %r42;
$L__BB2_4:
	.pragma "nounroll";
	mul.wide.s32 	%rd7, %r67, 4;
	add.s64 	%rd8, %rd3, %rd7;
	ld.global.f32 	%f4, [%rd8+-16];
	mul.wide.s32 	%rd9, %r68, 4;
	add.s64 	%rd10, %rd1, %rd9;
	ld.global.f32 	%f5, [%rd10];
	cvt.rn.f32.s32 	%f6, %r80;
	fma.rn.f32 	%f7, %f4, %f5, %f6;
	cvt.rzi.s32.f32 	%r46, %f7;
	ld.global.f32 	%f8, [%rd8+-12];
	add.s64 	%rd12, %rd10, %rd11;
	ld.global.f32 	%f9, [%rd12];
	cvt.rn.f32.s32 	%f10, %r46;
	fma.rn.f32 	%f11, %f8, %f9, %f10;
	cvt.rzi.s32.f32 	%r47, %f11;
	ld.global.f32 	%f12, [%rd8+-8];
	add.s64 	%rd13, %rd12, %rd11;
	ld.global.f32 	%f13, [%rd13];
	cvt.rn.f32.s32 	%f14, %r47;
	fma.rn.f32 	%f15, %f12, %f13, %f14;
	cvt.rzi.s32.f32 	%r48, %f15;
	ld.global.f32 	%f16, [%rd8+-4];
	add.s64 	%rd14, %rd13, %rd11;
	ld.global.f32 	%f17, [%rd14];
	cvt.rn.f32.s32 	%f18, %r48;
	fma.rn.f32 	%f19, %f16, %f17, %f18;
	cvt.rzi.s32.f32 	%r49, %f19;
	ld.global.f32 	%f20, [%rd8];
	add.s64 	%rd15, %rd14, %rd11;
	ld.global.f32 	%f21, [%rd15];
	cvt.rn.f32.s32 	%f22, %r49;
	fma.rn.f32 	%f23, %f20, %f21, %f22;
	cvt.rzi.s32.f32 	%r50, %f23;
	ld.global.f32 	%f24, [%rd8+4];
	add.s64 	%rd16, %rd15, %rd11;
	ld.global.f32 	%f25, [%rd16];
	cvt.rn.f32.s32 	%f26, %r50;
	fma.rn.f32 	%f27, %f24, %f25, %f26;
	cvt.rzi.s32.f32 	%r51, %f27;
	ld.global.f32 	%f28, [%rd8+8];
	add.s64 	%rd17, %rd16, %rd11;
	ld.global.f32 	%f29, [%rd17];
	cvt.rn.f32.s32 	%f30, %r51;
	fma.rn.f32 	%f31, %f28, %f29, %f30;
	cvt.rzi.s32.f32 	%r52, %f31;
	ld.global.f32 	%f32, [%rd8+12];
	add.s64 	%rd18, %rd17, %rd11;
	ld.global.f32 	%f33, [%rd18];
	cvt.rn.f32.s32 	%f34, %r52;
	fma.rn.f32 	%f35, %f32, %f33, %f34;
	cvt.rzi.s32.f32 	%r80, %f35;
	add.s32 	%r69, %r69, 8;
	add.s32 	%r68, %r68, %r7;
	add.s32 	%r67, %r67, 8;
	setp.ne.s32 	%p6, %r69, 0;
	@%p6 bra 	$L__BB2_4;
$L__BB2_5:
	setp.eq.s32 	%p7, %r4, 0;
	@%p7 bra 	$L__BB2_13;
	and.b32  	%r19, %r32, 3;
	setp.lt.u32 	%p8, %r4, 4;
	@%p8 bra 	$L__BB2_8;
	add.s32 	%r54, %r75, %r3;
	mul.wide.s32 	%rd19, %r54, 4;
	add.s64 	%rd20, %rd2, %rd19;
	ld.global.f32 	%f36, [%rd20];
	mad.lo.s32 	%r55, %r75, %r35, %r42;
	mul.wide.s32 	%rd21, %r55, 4;
	add.s64 	%rd22, %rd1, %rd21;
	ld.global.f32 	%f37, [%rd22];
	cvt.rn.f32.s32 	%f38, %r80;
	fma.rn.f32 	%f39, %f36, %f37, %f38;
	cvt.rzi.s32.f32 	%r56, %f39;
	ld.global.f32 	%f40, [%rd20+4];
	mul.wide.s32 	%rd23, %r35, 4;
	add.s64 	%rd24, %rd22, %rd23;
	ld.global.f32 	%f41, [%rd24];
	cvt.rn.f32.s32 	%f42, %r56;
	fma.rn.f32 	%f43, %f40, %f41, %f42;
	cvt.rzi.s32.f32 	%r57, %f43;
	ld.global.f32 	%f44, [%rd20+8];
	add.s64 	%rd25, %rd24, %rd23;
	ld.global.f32 	%f45, [%rd25];
	cvt.rn.f32.s32 	%f46, %r57;
	fma.rn.f32 	%f47, %f44, %f45, %f46;
	cvt.rzi.s32.f32 	%r58, %f47;
	ld.global.f32 	%f48, [%rd20+12];
	add.s64 	%rd26, %rd25, %rd23;
	ld.global.f32 	%f49, [%rd26];
	cvt.rn.f32.s32 	%f50, %r58;
	fma.rn.f32 	%f51, %f48, %f49, %f50;
	cvt.rzi.s32.f32 	%r80, %f51;
	add.s32 	%r75, %r75, 4;
$L__BB2_8:
	setp.eq.s32 	%p9, %r19, 0;
	@%p9 bra 	$L__BB2_13;
	setp.eq.s32 	%p10, %r19, 1;
	@%p10 bra 	$L__BB2_11;
	add.s32 	%r60, %r75, %r3;
	mul.wide.s32 	%rd27, %r60, 4;
	add.s64 	%rd28, %rd2, %rd27;
	ld.global.f32 	%f52, [%rd28];
	mad.lo.s32 	%r61, %r75, %r35, %r42;
	mul.wide.s32 	%rd29, %r61, 4;
	add.s64 	%rd30, %rd1, %rd29;
	ld.global.f32 	%f53, [%rd30];
	cvt.rn.f32.s32 	%f54, %r80;
	fma.rn.f32 	%f55, %f52, %f53, %f54;
	cvt.rzi.s32.f32 	%r62, %f55;
	ld.global.f32 	%f56, [%rd28+4];
	mul.wide.s32 	%rd31, %r35, 4;
	add.s64 	%rd32, %rd30, %rd31;
	ld.global.f32 	%f57, [%rd32];
	cvt.rn.f32.s32 	%f58, %r62;
	fma.rn.f32 	%f59, %f56, %f57, %f58;
	cvt.rzi.s32.f32 	%r80, %f59;
	add.s32 	%r75, %r75, 2;
$L__BB2_11:
	and.b32  	%r63, %r32, 1;
	setp.eq.b32 	%p11, %r63, 1;
	not.pred 	%p12, %p11;
	@%p12 bra 	$L__BB2_13;
	add.s32 	%r64, %r75, %r3;
	mul.wide.s32 	%rd33, %r64, 4;
	add.s64 	%rd34, %rd2, %rd33;
	ld.global.f32 	%f60, [%rd34];
	mad.lo.s32 	%r65, %r75, %r35, %r42;
	mul.wide.s32 	%rd35, %r65, 4;
	add.s64 	%rd36, %rd1, %rd35;
	ld.global.f32 	%f61, [%rd36];
	cvt.rn.f32.s32 	%f62, %r80;
	fma.rn.f32 	%f63, %f60, %f61, %f62;
	cvt.rzi.s32.f32 	%r80, %f63;
$L__BB2_13:
	cvt.rn.f32.s32 	%f64, %r80;
$L__BB2_14:
	mad.lo.s32 	%r66, %r35, %r1, %r42;
	cvta.to.global.u64 	%rd37, %rd4;
	mul.wide.s32 	%rd38, %r66, 4;
	add.s64 	%rd39, %rd37, %rd38;
	st.global.f32 	[%rd39], %f64;
$L__BB2_15:
	ret;

}
	// .globl	_Z9transposeiiPfS_
.visible .entry _Z9transposeiiPfS_(
	.param .u32 _Z9transposeiiPfS__param_0,
	.param .u32 _Z9transposeiiPfS__param_1,
	.param .u64 .ptr .align 1 _Z9transposeiiPfS__param_2,
	.param .u64 .ptr .align 1 _Z9transposeiiPfS__param_3
)
{
	.reg .pred 	%p<4>;
	.reg .b32 	%r<15>;
	.reg .b32 	%f<2>;
	.reg .b64 	%rd<9>;

	ld.param.u32 	%r3, [_Z9transposeiiPfS__param_0];
	ld.param.u32 	%r5, [_Z9transposeiiPfS__param_1];
	ld.param.u64 	%rd1, [_Z9transposeiiPfS__param_2];
	ld.param.u64 	%rd2, [_Z9transposeiiPfS__param_3];
	mov.u32 	%r6, %ctaid.x;
	mov.u32 	%r7, %ntid.x;
	mov.u32 	%r8, %tid.x;
	mad.lo.s32 	%r1, %r6, %r7, %r8;
	mov.u32 	%r9, %ctaid.y;
	mov.u32 	%r10, %ntid.y;
	mov.u32 	%r11, %tid.y;
	mad.lo.s32 	%r12, %r9, %r10, %r11;
	setp.ge.s32 	%p1, %r1, %r3;
	setp.ge.s32 	%p2, %r12, %r5;
	or.pred  	%p3, %p1, %p2;
	@%p3 bra 	$L__BB3_2;
	cvta.to.global.u64 	%rd3, %rd1;
	cvta.to.global.u64 	%rd4, %rd2;
	mad.lo.s32 	%r13, %r5, %r1, %r12;
	mul.wide.s32 	%rd5, %r13, 4;
	add.s64 	%rd6, %rd3, %rd5;
	ld.global.f32 	%f1, [%rd6];
	mad.lo.s32 	%r14, %r12, %r3, %r1;
	mul.wide.s32 	%rd7, %r14, 4;
	add.s64 	%rd8, %rd4, %rd7;
	st.global.f32 	[%rd8], %f1;
$L__BB3_2:
	ret;

}
	// .globl	_Z16add_constant_rowfiiPfS_
.visible .entry _Z16add_constant_rowfiiPfS_(
	.param .f32 _Z16add_constant_rowfiiPfS__param_0,
	.param .u32 _Z16add_constant_rowfiiPfS__param_1,
	.param .u32 _Z16add_constant_rowfiiPfS__param_2,
	.param .u64 .ptr .align 1 _Z16add_constant_rowfiiPfS__param_3,
	.param .u64 .ptr .align 1 _Z16add_constant_rowfiiPfS__param_4
)
{
	.reg .pred 	%p<4>;
	.reg .b32 	%r<13>;
	.reg .b32 	%f<5>;
	.reg .b64 	%rd<9>;

	ld.param.f32 	%f3, [_Z16add_constant_rowfiiPfS__param_0];
	ld.param.u32 	%r6, [_Z16add_constant_rowfiiPfS__param_1];
	ld.param.u32 	%r7, [_Z16add_constant_rowfiiPfS__param_2];
	ld.param.u64 	%rd3, [_Z16add_constant_rowfiiPfS__param_3];
	ld.param.u64 	%rd4, [_Z16add_constant_rowfiiPfS__param_4];
	mov.u32 	%r8, %ctaid.x;
	mov.u32 	%r1, %ntid.x;
	mov.u32 	%r9, %tid.x;
	mad.lo.s32 	%r12, %r8, %r1, %r9;
	setp.ge.s32 	%p1, %r12, %r6;
	@%p1 bra 	$L__BB4_5;
	mov.u32 	%r10, %nctaid.x;
	mul.lo.s32 	%r3, %r1, %r10;
	cvta.to.global.u64 	%rd1, %rd3;
	cvta.to.global.u64 	%rd2, %rd4;
$L__BB4_2:
	setp.lt.s32 	%p2, %r12, %r7;
	mov.f32 	%f4, %f3;
	@%p2 bra 	$L__BB4_4;
	sub.s32 	%r11, %r12, %r7;
	mul.wide.s32 	%rd5, %r11, 4;
	add.s64 	%rd6, %rd1, %rd5;
	ld.global.f32 	%f4, [%rd6];
$L__BB4_4:
	mul.wide.s32 	%rd7, %r12, 4;
	add.s64 	%rd8, %rd2, %rd7;
	st.global.f32 	[%rd8], %f4;
	add.s32 	%r12, %r12, %r3;
	setp.lt.s32 	%p3, %r12, %r6;
	@%p3 bra 	$L__BB4_2;
$L__BB4_5:
	ret;

}
	// .globl	_Z18setup_random_stateP17curandStateXORWOWim
.visible .entry _Z18setup_random_stateP17curandStateXORWOWim(
	.param .u64 .ptr .align 1 _Z18setup_random_stateP17curandStateXORWOWim_param_0,
	.param .u32 _Z18setup_random_stateP17curandStateXORWOWim_param_1,
	.param .u64 _Z18setup_random_stateP17curandStateXORWOWim_param_2
)
{
	.reg .pred 	%p<25>;
	.reg .b32 	%r<414>;
	.reg .b64 	%rd<19>;

	ld.param.u64 	%rd8, [_Z18setup_random_stateP17curandStateXORWOWim_param_0];
	ld.param.u32 	%r183, [_Z18setup_random_stateP17curandStateXORWOWim_param_1];
	ld.param.u64 	%rd9, [_Z18setup_random_stateP17curandStateXORWOWim_param_2];
	mov.u32 	%r184, %ctaid.x;
	mov.u32 	%r185, %ntid.x;
	mov.u32 	%r186, %tid.x;
	mad.lo.s32 	%r1, %r184, %r185, %r186;
	setp.ge.s32 	%p1, %r1, %r183;
	@%p1 bra 	$L__BB5_44;
	cvta.to.global.u64 	%rd10, %rd8;
	cvt.s64.s32 	%rd18, %r1;
	mul.wide.s32 	%rd11, %r1, 48;
	add.s64 	%rd2, %rd10, %rd11;
	cvt.u32.u64 	%r187, %rd9;
	xor.b32  	%r188, %r187, -1429050551;
	mul.lo.s32 	%r189, %r188, 1099087573;
	{ .reg .b32 tmp; mov.b64 {tmp, %r190}, %rd9; }
	xor.b32  	%r191, %r190, -136515619;
	mul.lo.s32 	%r192, %r191, -1703105765;
	add.s32 	%r193, %r189, %r192;
	add.s32 	%r194, %r193, 6615241;
	add.s32 	%r195, %r189, 123456789;
	st.global.v2.u32 	[%rd2], {%r194, %r195};
	xor.b32  	%r196, %r189, 362436069;
	add.s32 	%r197, %r192, 521288629;
	st.global.v2.u32 	[%rd2+8], {%r196, %r197};
	xor.b32  	%r198, %r192, 88675123;
	add.s32 	%r199, %r189, 5783321;
	st.global.v2.u32 	[%rd2+16], {%r198, %r199};
	setp.eq.s32 	%p2, %r1, 0;
	@%p2 bra 	$L__BB5_43;
	mov.b32 	%r320, 0;
$L__BB5_3:
	and.b64  	%rd4, %rd18, 3;
	setp.eq.s64 	%p3, %rd4, 0;
	@%p3 bra 	$L__BB5_42;
	mul.wide.u32 	%rd12, %r320, 3200;
	mov.u64 	%rd13, precalc_xorwow_matrix;
	add.s64 	%rd5, %rd13, %rd12;
	cvt.u32.u64 	%r3, %rd4;
	mov.b32 	%r321, 0;
$L__BB5_5:
	mov.b32 	%r334, 0;
	mov.u32 	%r335, %r334;
	mov.u32 	%r336, %r334;
	mov.u32 	%r337, %r334;
	mov.u32 	%r338, %r334;
	mov.u32 	%r327, %r334;
$L__BB5_6:
	mul.wide.u32 	%rd14, %r327, 4;
	add.s64 	%rd15, %rd2, %rd14;
	ld.global.u32 	%r11, [%rd15+4];
	shl.b32 	%r12, %r327, 5;
	mov.b32 	%r333, 0;
$L__BB5_7:
	.pragma "nounroll";
	shr.u32 	%r204, %r11, %r333;
	and.b32  	%r205, %r204, 1;
	setp.eq.b32 	%p4, %r205, 1;
	not.pred 	%p5, %p4;
	add.s32 	%r206, %r12, %r333;
	mul.lo.s32 	%r207, %r206, 5;
	mul.wide.u32 	%rd16, %r207, 4;
	add.s64 	%rd6, %rd5, %rd16;
	@%p5 bra 	$L__BB5_9;
	ld.global.u32 	%r208, [%rd6];
	xor.b32  	%r338, %r338, %r208;
	ld.global.u32 	%r209, [%rd6+4];
	xor.b32  	%r337, %r337, %r209;
	ld.global.u32 	%r210, [%rd6+8];
	xor.b32  	%r336, %r336, %r210;
	ld.global.u32 	%r211, [%rd6+12];
	xor.b32  	%r335, %r335, %r211;
	ld.global.u32 	%r212, [%rd6+16];
	xor.b32  	%r334, %r334, %r212;
$L__BB5_9:
	and.b32  	%r214, %r204, 2;
	setp.eq.s32 	%p6, %r214, 0;
	@%p6 bra 	$L__BB5_11;
	ld.global.u32 	%r215, [%rd6+20];
	xor.b32  	%r338, %r338, %r215;
	ld.global.u32 	%r216, [%rd6+24];
	xor.b32  	%r337, %r337, %r216;
	ld.global.u32 	%r217, [%rd6+28];
	xor.b32  	%r336, %r336, %r217;
	ld.global.u32 	%r218, [%rd6+32];
	xor.b32  	%r335, %r335, %r218;
	ld.global.u32 	%r219, [%rd6+36];
	xor.b32  	%r334, %r334, %r219;
$L__BB5_11:
	and.b32  	%r221, %r204, 4;
	setp.eq.s32 	%p7, %r221, 0;
	@%p7 bra 	$L__BB5_13;
	ld.global.u32 	%r222, [%rd6+40];
	xor.b32  	%r338, %r338, %r222;
	ld.global.u32 	%r223, [%rd6+44];
	xor.b32  	%r337, %r337, %r223;
	ld.global.u32 	%r224, [%rd6+48];
	xor.b32  	%r336, %r336, %r224;
	ld.global.u32 	%r225, [%rd6+52];
	xor.b32  	%r335, %r335, %r225;
	ld.global.u32 	%r226, [%rd6+56];
	xor.b32  	%r334, %r334, %r226;
$L__BB5_13:
	and.b32  	%r228, %r204, 8;
	setp.eq.s32 	%p8, %r228, 0;
	@%p8 bra 	$L__BB5_15;
	ld.global.u32 	%r229, [%rd6+60];
	xor.b32  	%r338, %r338, %r229;
	ld.global.u32 	%r230, [%rd6+64];
	xor.b32  	%r337, %r337, %r230;
	ld.global.u32 	%r231, [%rd6+68];
	xor.b32  	%r336, %r336, %r231;
	ld.global.u32 	%r232, [%rd6+72];
	xor.b32  	%r335, %r335, %r232;
	ld.global.u32 	%r233, [%rd6+76];
	xor.b32  	%r334, %r334, %r233;
$L__BB5_15:
	and.b32  	%r235, %r204, 16;
	setp.eq.s32 	%p9, %r235, 0;
	@%p9 bra 	$L__BB5_17;
	ld.global.u32 	%r236, [%rd6+80];
	xor.b32  	%r338, %r338, %r236;
	ld.global.u32 	%r237, [%rd6+84];
	xor.b32  	%r337, %r337, %r237;
	ld.global.u32 	%r238, [%rd6+88];
	xor.b32  	%r336, %r336, %r238;
	ld.global.u32 	%r239, [%rd6+92];
	xor.b32  	%r335, %r335, %r239;
	ld.global.u32 	%r240, [%rd6+96];
	xor.b32  	%r334, %r334, %r240;
$L__BB5_17:
	and.b32  	%r242, %r204, 32;
	setp.eq.s32 	%p10, %r242, 0;
	@%p10 bra 	$L__BB5_19;
	ld.global.u32 	%r243, [%rd6+100];
	xor.b32  	%r338, %r338, %r243;
	ld.global.u32 	%r244, [%rd6+104];
	xor.b32  	%r337, %r337, %r244;
	ld.global.u32 	%r245, [%rd6+108];
	xor.b32  	%r336, %r336, %r245;
	ld.global.u32 	%r246, [%rd6+112];
	xor.b32  	%r335, %r335, %r246;
	ld.global.u32 	%r247, [%rd6+116];
	xor.b32  	%r334, %r334, %r247;
$L__BB5_19:
	and.b32  	%r249, %r204, 64;
	setp.eq.s32 	%p11, %r249, 0;
	@%p11 bra 	$L__BB5_21;
	ld.global.u32 	%r250, [%rd6+120];
	xor.b32  	%r338, %r338, %r250;
	ld.global.u32 	%r251, [%rd6+124];
	xor.b32  	%r337, %r337, %r251;
	ld.global.u32 	%r252, [%rd6+128];
	xor.b32  	%r336, %r336, %r252;
	ld.global.u32 	%r253, [%rd6+132];
	xor.b32  	%r335, %r335, %r253;
	ld.global.u32 	%r254, [%rd6+136];
	xor.b32  	%r334, %r334, %r254;
$L__BB5_21:
	and.b32  	%r256, %r204, 128;
	setp.eq.s32 	%p12, %r256, 0;
	@%p12 bra 	$L__BB5_23;
	ld.global.u32 	%r257, [%rd6+140];
	xor.b32  	%r338, %r338, %r257;
	ld.global.u32 	%r258, [%rd6+144];
	xor.b32  	%r337, %r337, %r258;
	ld.global.u32 	%r259, [%rd6+148];
	xor.b32  	%r336, %r336, %r259;
	ld.global.u32 	%r260, [%rd6+152];
	xor.b32  	%r335, %r335, %r260;
	ld.global.u32 	%r261, [%rd6+156];
	xor.b32  	%r334, %r334, %r261;
$L__BB5_23:
	and.b32  	%r263, %r204, 256;
	setp.eq.s32 	%p13, %r263, 0;
	@%p13 bra 	$L__BB5_25;
	ld.global.u32 	%r264, [%rd6+160];
	xor.b32  	%r338, %r338, %r264;
	ld.global.u32 	%r265, [%rd6+164];
	xor.b32  	%r337, %r337, %r265;
	ld.global.u32 	%r266, [%rd6+168];
	xor.b32  	%r336, %r336, %r266;
	ld.global.u32 	%r267, [%rd6+172];
	xor.b32  	%r335, %r335, %r267;
	ld.global.u32 	%r268, [%rd6+176];
	xor.b32  	%r334, %r334, %r268;
$L__BB5_25:
	and.b32  	%r270, %r204, 512;
	setp.eq.s32 	%p14, %r270, 0;
	@%p14 bra 	$L__BB5_27;
	ld.global.u32 	%r271, [%rd6+180];
	xor.b32  	%r338, %r338, %r271;
	ld.global.u32 	%r272, [%rd6+184];
	xor.b32  	%r337, %r337, %r272;
	ld.global.u32 	%r273, [%rd6+188];
	xor.b32  	%r336, %r336, %r273;
	ld.global.u32 	%r274, [%rd6+192];
	xor.b32  	%r335, %r335, %r274;
	ld.global.u32 	%r275, [%rd6+196];
	xor.b32  	%r334, %r334, %r275;
$L__BB5_27:
	and.b32  	%r277, %r204, 1024;
	setp.eq.s32 	%p15, %r277, 0;
	@%p15 bra 	$L__BB5_29;
	ld.global.u32 	%r278, [%rd6+200];
	xor.b32  	%r338, %r338, %r278;
	ld.global.u32 	%r279, [%rd6+204];
	xor.b32  	%r337, %r337, %r279;
	ld.global.u32 	%r280, [%rd6+208];
	xor.b32  	%r336, %r336, %r280;
	ld.global.u32 	%r281, [%rd6+212];
	xor.b32  	%r335, %r335, %r281;
	ld.global.u32 	%r282, [%rd6+216];
	xor.b32  	%r334, %r334, %r282;
$L__BB5_29:
	and.b32  	%r284, %r204, 2048;
	setp.eq.s32 	%p16, %r284, 0;
	@%p16 bra 	$L__BB5_31;
	ld.global.u32 	%r285, [%rd6+220];
	xor.b32  	%r338, %r338, %r285;
	ld.global.u32 	%r286, [%rd6+224];
	xor.b32  	%r337, %r337, %r286;
	ld.global.u32 	%r287, [%rd6+228];
	xor.b32  	%r336, %r336, %r287;
	ld.global.u32 	%r288, [%rd6+232];
	xor.b32  	%r335, %r335, %r288;
	ld.global.u32 	%r289, [%rd6+236];
	xor.b32  	%r334, %r334, %r289;
$L__BB5_31:
	and.b32  	%r291, %r204, 4096;
	setp.eq.s32 	%p17, %r291, 0;
	@%p17 bra 	$L__BB5_33;
	ld.global.u32 	%r292, [%rd6+240];
	xor.b32  	%r338, %r338, %r292;
	ld.global.u32 	%r293, [%rd6+244];
	xor.b32  	%r337, %r337, %r293;
	ld.global.u32 	%r294, [%rd6+248];
	xor.b32  	%r336, %r336, %r294;
	ld.global.u32 	%r295, [%rd6+252];
	xor.b32  	%r335, %r335, %r295;
	ld.global.u32 	%r296, [%rd6+256];
	xor.b32  	%r334, %r334, %r296;
$L__BB5_33:
	and.b32  	%r298, %r204, 8192;
	setp.eq.s32 	%p18, %r298, 0;
	@%p18 bra 	$L__BB5_35;
	ld.global.u32 	%r299, [%rd6+260];
	xor.b32  	%r338, %r338, %r299;
	ld.global.u32 	%r300, [%rd6+264];
	xor.b32  	%r337, %r337, %r300;
	ld.global.u32 	%r301, [%rd6+268];
	xor.b32  	%r336, %r336, %r301;
	ld.global.u32 	%r302, [%rd6+272];
	xor.b32  	%r335, %r335, %r302;
	ld.global.u32 	%r303, [%rd6+276];
	xor.b32  	%r334, %r334, %r303;
$L__BB5_35:
	and.b32  	%r305, %r204, 16384;
	setp.eq.s32 	%p19, %r305, 0;
	@%p19 bra 	$L__BB5_37;
	ld.global.u32 	%r306, [%rd6+280];
	xor.b32  	%r338, %r338, %r306;
	ld.global.u32 	%r307, [%rd6+284];
	xor.b32  	%r337, %r337, %r307;
	ld.global.u32 	%r308, [%rd6+288];
	xor.b32  	%r336, %r336, %r308;
	ld.global.u32 	%r309, [%rd6+292];
	xor.b32  	%r335, %r335, %r309;
	ld.global.u32 	%r310, [%rd6+296];
	xor.b32  	%r334, %r334, %r310;
$L__BB5_37:
	and.b32  	%r312, %r204, 32768;
	setp.eq.s32 	%p20, %r312, 0;
	@%p20 bra 	$L__BB5_39;
	ld.global.u32 	%r313, [%rd6+300];
	xor.b32  	%r338, %r338, %r313;
	ld.global.u32 	%r314, [%rd6+304];
	xor.b32  	%r337, %r337, %r314;
	ld.global.u32 	%r315, [%rd6+308];
	xor.b32  	%r336, %r336, %r315;
	ld.global.u32 	%r316, [%rd6+312];
	xor.b32  	%r335, %r335, %r316;
	ld.global.u32 	%r317, [%rd6+316];
	xor.b32  	%r334, %r334, %r317;
$L__BB5_39:
	add.s32 	%r333, %r333, 16;
	setp.ne.s32 	%p21, %r333, 32;
	@%p21 bra 	$L__BB5_7;
	mad.lo.s32 	%r318, %r327, -31, %r12;
	add.s32 	%r327, %r318, 1;
	setp.ne.s32 	%p22, %r327, 5;
	@%p22 bra 	$L__BB5_6;
	st.global.u32 	[%rd2+4], %r338;
	st.global.u32 	[%rd2+8], %r337;
	st.global.u32 	[%rd2+12], %r336;
	st.global.u32 	[%rd2+16], %r335;
	st.global.u32 	[%rd2+20], %r334;
	add.s32 	%r321, %r321, 1;
	setp.lt.u32 	%p23, %r321, %r3;
	@%p23 bra 	$L__BB5_5;
$L__BB5_42:
	shr.u64 	%rd7, %rd18, 2;
	add.s32 	%r320, %r320, 1;
	setp.gt.u64 	%p24, %rd18, 3;
	mov.u64 	%rd18, %rd7;
	@%p24 bra 	$L__BB5_3;
$L__BB5_43:
	mov.b32 	%r319, 0;
	st.global.v2.u32 	[%rd2+24], {%r319, %r319};
	st.global.u32 	[%rd2+32], %r319;
	mov.b64 	%rd17, 0;
	st.global.u64 	[%rd2+40], %rd17;
$L__BB5_44:
	ret;

}
	// .globl	_Z16dropout_elementsP17curandStateXORWOWfiPfS1_
.visible .entry _Z16dropout_elementsP17curandStateXORWOWfiPfS1_(
	.param .u64 .ptr .align 1 _Z16dropout_elementsP17curandStateXORWOWfiPfS1__param_0,
	.param .f32 _Z16dropout_elementsP17curandStateXORWOWfiPfS1__param_1,
	.param .u32 _Z16dropout_elementsP17curandStateXORWOWfiPfS1__param_2,
	.param .u64 .ptr .align 1 _Z16dropout_elementsP17curandStateXORWOWfiPfS1__param_3,
	.param .u64 .ptr .align 1 _Z16dropout_elementsP17curandStateXORWOWfiPfS1__param_4
)
{
	.reg .pred 	%p<12>;
	.reg .b32 	%r<153>;
	.reg .b32 	%f<18>;
	.reg .b64 	%rd<32>;
	.reg .b64 	%fd<2>;

	ld.param.u64 	%rd6, [_Z16dropout_elementsP17curandStateXORWOWfiPfS1__param_0];
	ld.param.f32 	%f2, [_Z16dropout_elementsP17curandStateXORWOWfiPfS1__param_1];
	ld.param.u32 	%r61, [_Z16dropout_elementsP17curandStateXORWOWfiPfS1__param_2];
	ld.param.u64 	%rd7, [_Z16dropout_elementsP17curandStateXORWOWfiPfS1__param_3];
	ld.param.u64 	%rd8, [_Z16dropout_elementsP17curandStateXORWOWfiPfS1__param_4];
	cvta.to.global.u64 	%rd1, %rd8;
	cvta.to.global.u64 	%rd2, %rd7;
	cvta.to.global.u64 	%rd9, %rd6;
	mov.u32 	%r62, %ctaid.x;
	mov.u32 	%r63, %ntid.x;
	mov.u32 	%r64, %tid.x;
	mad.lo.s32 	%r127, %r62, %r63, %r64;
	mov.u32 	%r65, %nctaid.x;
	mul.lo.s32 	%r2, %r63, %r65;
	mul.wide.s32 	%rd10, %r127, 48;
	add.s64 	%rd3, %rd9, %rd10;
	ld.global.v2.u32 	{%r152, %r151}, [%rd3];
	ld.global.v2.u32 	{%r130, %r131}, [%rd3+8];
	ld.global.v2.u32 	{%r132, %r147}, [%rd3+16];
	ld.global.v2.u32 	{%r9, %r10}, [%rd3+24];
	ld.global.f32 	%f1, [%rd3+32];
	ld.global.f64 	%fd1, [%rd3+40];
	setp.ge.s32 	%p1, %r127, %r61;
	@%p1 bra 	$L__BB6_22;
	add.s32 	%r67, %r127, %r2;
	max.s32 	%r68, %r61, %r67;
	setp.lt.s32 	%p2, %r67, %r61;
	selp.u32 	%r69, 1, 0, %p2;
	add.s32 	%r70, %r67, %r69;
	sub.s32 	%r71, %r68, %r70;
	div.u32 	%r72, %r71, %r2;
	add.s32 	%r11, %r72, %r69;
	and.b32  	%r73, %r11, 3;
	setp.eq.s32 	%p3, %r73, 3;
	@%p3 bra 	$L__BB6_7;
	add.s32 	%r120, %r152, 362437;
	add.s32 	%r74, %r11, 1;
	and.b32  	%r75, %r74, 3;
	neg.s32 	%r119, %r75;
	mov.u32 	%r126, %r151;
$L__BB6_3:
	.pragma "nounroll";
	mov.u32 	%r151, %r130;
	mov.u32 	%r130, %r131;
	mov.u32 	%r131, %r132;
	mov.u32 	%r132, %r147;
	mov.u32 	%r152, %r120;
	mul.wide.s32 	%rd11, %r127, 4;
	add.s64 	%rd4, %rd1, %rd11;
	add.s64 	%rd5, %rd2, %rd11;
	shr.u32 	%r76, %r126, 2;
	xor.b32  	%r77, %r76, %r126;
	shl.b32 	%r78, %r132, 4;
	shl.b32 	%r79, %r77, 1;
	xor.b32  	%r80, %r78, %r79;
	xor.b32  	%r81, %r80, %r132;
	xor.b32  	%r147, %r81, %r77;
	add.s32 	%r82, %r152, %r147;
	cvt.rn.f32.u32 	%f3, %r82;
	fma.rn.f32 	%f4, %f3, 0f2F800000, 0f2F000000;
	setp.lt.f32 	%p4, %f4, %f2;
	@%p4 bra 	$L__BB6_5;
	ld.global.f32 	%f5, [%rd5];
	st.global.f32 	[%rd4], %f5;
	bra.uni 	$L__BB6_6;
$L__BB6_5:
	mov.b32 	%r83, 0;
	st.global.u32 	[%rd4], %r83;
$L__BB6_6:
	add.s32 	%r127, %r127, %r2;
	add.s32 	%r120, %r152, 362437;
	add.s32 	%r119, %r119, 1;
	setp.ne.s32 	%p5, %r119, 0;
	mov.u32 	%r126, %r151;
	@%p5 bra 	$L__BB6_3;
$L__BB6_7:
	setp.lt.u32 	%p6, %r11, 3;
	@%p6 bra 	$L__BB6_22;
	mov.u32 	%r142, %r130;
	mov.u32 	%r143, %r131;
	mov.u32 	%r144, %r132;
	mov.u32 	%r146, %r151;
$L__BB6_9:
	mov.u32 	%r151, %r147;
	shr.u32 	%r84, %r146, 2;
	xor.b32  	%r85, %r84, %r146;
	shl.b32 	%r86, %r151, 4;
	shl.b32 	%r87, %r85, 1;
	xor.b32  	%r88, %r86, %r87;
	xor.b32  	%r89, %r88, %r151;
	xor.b32  	%r130, %r89, %r85;
	add.s32 	%r90, %r152, %r130;
	add.s32 	%r91, %r90, 362437;
	cvt.rn.f32.u32 	%f6, %r91;
	fma.rn.f32 	%f7, %f6, 0f2F800000, 0f2F000000;
	setp.geu.f32 	%p7, %f7, %f2;
	@%p7 bra 	$L__BB6_11;
	mul.wide.s32 	%rd15, %r127, 4;
	add.s64 	%rd16, %rd1, %rd15;
	mov.b32 	%r92, 0;
	st.global.u32 	[%rd16], %r92;
	bra.uni 	$L__BB6_12;
$L__BB6_11:
	mul.wide.s32 	%rd12, %r127, 4;
	add.s64 	%rd13, %rd2, %rd12;
	ld.global.f32 	%f8, [%rd13];
	add.s64 	%rd14, %rd1, %rd12;
	st.global.f32 	[%rd14], %f8;
$L__BB6_12:
	add.s32 	%r47, %r127, %r2;
	shr.u32 	%r93, %r142, 2;
	xor.b32  	%r94, %r93, %r142;
	shl.b32 	%r95, %r130, 4;
	shl.b32 	%r96, %r94, 1;
	xor.b32  	%r97, %r95, %r96;
	xor.b32  	%r98, %r97, %r130;
	xor.b32  	%r131, %r98, %r94;
	add.s32 	%r99, %r152, %r131;
	add.s32 	%r100, %r99, 724874;
	cvt.rn.f32.u32 	%f9, %r100;
	fma.rn.f32 	%f10, %f9, 0f2F800000, 0f2F000000;
	setp.lt.f32 	%p8, %f10, %f2;
	@%p8 bra 	$L__BB6_14;
	mul.wide.s32 	%rd17, %r47, 4;
	add.s64 	%rd18, %rd2, %rd17;
	ld.global.f32 	%f11, [%rd18];
	add.s64 	%rd19, %rd1, %rd17;
	st.global.f32 	[%rd19], %f11;
	bra.uni 	$L__BB6_15;
$L__BB6_14:
	mul.wide.s32 	%rd20, %r47, 4;
	add.s64 	%rd21, %rd1, %rd20;
	mov.b32 	%r101, 0;
	st.global.u32 	[%rd21], %r101;
$L__BB6_15:
	add.s32 	%r49, %r47, %r2;
	shr.u32 	%r102, %r143, 2;
	xor.b32  	%r103, %r102, %r143;
	shl.b32 	%r104, %r131, 4;
	shl.b32 	%r105, %r103, 1;
	xor.b32  	%r106, %r104, %r105;
	xor.b32  	%r107, %r106, %r131;
	xor.b32  	%r132, %r107, %r103;
	add.s32 	%r108, %r152, %r132;
	add.s32 	%r109, %r108, 1087311;
	cvt.rn.f32.u32 	%f12, %r109;
	fma.rn.f32 	%f13, %f12, 0f2F800000, 0f2F000000;
	setp.lt.f32 	%p9, %f13, %f2;
	@%p9 bra 	$L__BB6_17;
	mul.wide.s32 	%rd22, %r49, 4;
	add.s64 	%rd23, %rd2, %rd22;
	ld.global.f32 	%f14, [%rd23];
	add.s64 	%rd24, %rd1, %rd22;
	st.global.f32 	[%rd24], %f14;
	bra.uni 	$L__BB6_18;
$L__BB6_17:
	mul.wide.s32 	%rd25, %r49, 4;
	add.s64 	%rd26, %rd1, %rd25;
	mov.b32 	%r110, 0;
	st.global.u32 	[%rd26], %r110;
$L__BB6_18:
	add.s32 	%r51, %r49, %r2;
	shr.u32 	%r111, %r144, 2;
	xor.b32  	%r112, %r111, %r144;
	shl.b32 	%r113, %r132, 4;
	shl.b32 	%r114, %r112, 1;
	xor.b32  	%r115, %r113, %r114;
	xor.b32  	%r116, %r115, %r132;
	xor.b32  	%r147, %r116, %r112;
	add.s32 	%r152, %r152, 1449748;
	add.s32 	%r117, %r147, %r152;
	cvt.rn.f32.u32 	%f15, %r117;
	fma.rn.f32 	%f16, %f15, 0f2F800000, 0f2F000000;
	setp.lt.f32 	%p10, %f16, %f2;
	@%p10 bra 	$L__BB6_20;
	mul.wide.s32 	%rd27, %r51, 4;
	add.s64 	%rd28, %rd2, %rd27;
	ld.global.f32 	%f17, [%rd28];
	add.s64 	%rd29, %rd1, %rd27;
	st.global.f32 	[%rd29], %f17;
	bra.uni 	$L__BB6_21;
$L__BB6_20:
	mul.wide.s32 	%rd30, %r51, 4;
	add.s64 	%rd31, %rd1, %rd30;
	mov.b32 	%r118, 0;
	st.global.u32 	[%rd31], %r118;
$L__BB6_21:
	add.s32 	%r127, %r51, %r2;
	setp.lt.s32 	%p11, %r127, %r61;
	mov.u32 	%r142, %r130;
	mov.u32 	%r143, %r131;
	mov.u32 	%r144, %r132;
	mov.u32 	%r146, %r151;
	@%p11 bra 	$L__BB6_9;
$L__BB6_22:
	st.global.v2.u32 	[%rd3], {%r152, %r151};
	st.global.v2.u32 	[%rd3+8], {%r130, %r131};
	st.global.v2.u32 	[%rd3+16], {%r132, %r147};
	st.global.v2.u32 	[%rd3+24], {%r9, %r10};
	st.global.f32 	[%rd3+32], %f1;
	st.global.f64 	[%rd3+40], %fd1;
	ret;

}
	// .globl	_Z12dropout_rowsfiPfS_m
.visible .entry _Z12dropout_rowsfiPfS_m(
	.param .f32 _Z12dropout_rowsfiPfS_m_param_0,
	.param .u32 _Z12dropout_rowsfiPfS_m_param_1,
	.param .u64 .ptr .align 1 _Z12dropout_rowsfiPfS_m_param_2,
	.param .u64 .ptr .align 1 _Z12dropout_rowsfiPfS_m_param_3,
	.param .u64 _Z12dropout_rowsfiPfS_m_param_4
)
{
	.local .align 8 .b8 	__local_depot7[48];
	.reg .b64 	%SP;
	.reg .b64 	%SPL;
	.reg .pred 	%p<101>;
	.reg .b32 	%r<1230>;
	.reg .b32 	%f<120>;
	.reg .b64 	%rd<44>;

	mov.u64 	%SPL, __local_depot7;
	ld.param.f32 	%f60, [_Z12dropout_rowsfiPfS_m_param_0];
	ld.param.u32 	%r565, [_Z12dropout_rowsfiPfS_m_param_1];
	ld.param.u64 	%rd23, [_Z12dropout_rowsfiPfS_m_param_2];
	ld.param.u64 	%rd24, [_Z12dropout_rowsfiPfS_m_param_3];
	ld.param.u64 	%rd25, [_Z12dropout_rowsfiPfS_m_param_4];
	cvta.to.global.u64 	%rd1, %rd24;
	cvta.to.global.u64 	%rd2, %rd23;
	add.u64 	%rd3, %SPL, 0;
	mov.u32 	%r566, %ctaid.x;
	mov.u32 	%r567, %ntid.x;
	mov.u32 	%r568, %tid.x;
	mad.lo.s32 	%r1, %r566, %r567, %r568;
	cvt.u32.u64 	%r569, %rd25;
	xor.b32  	%r570, %r569, -1429050551;
	mul.lo.s32 	%r571, %r570, 1099087573;
	{ .reg .b32 tmp; mov.b64 {tmp, %r572}, %rd25; }
	xor.b32  	%r573, %r572, -136515619;
	mul.lo.s32 	%r574, %r573, -1703105765;
	add.s32 	%r575, %r571, %r574;
	add.s32 	%r2, %r575, 6615241;
	add.s32 	%r959, %r571, 123456789;
	st.local.v2.u32 	[%rd3], {%r2, %r959};
	xor.b32  	%r576, %r571, 362436069;
	add.s32 	%r577, %r574, 521288629;
	st.local.v2.u32 	[%rd3+8], {%r576, %r577};
	xor.b32  	%r578, %r574, 88675123;
	add.s32 	%r955, %r571, 5783321;
	st.local.v2.u32 	[%rd3+16], {%r578, %r955};
	setp.eq.s32 	%p1, %r1, 0;
	@%p1 bra 	$L__BB7_115;
	cvt.s64.s32 	%rd43, %r1;
	mov.b32 	%r942, 0;
$L__BB7_2:
	mov.u64 	%rd5, %rd43;
	and.b64  	%rd6, %rd5, 3;
	setp.eq.s64 	%p2, %rd6, 0;
	@%p2 bra 	$L__BB7_114;
	mul.wide.u32 	%rd27, %r942, 3200;
	mov.u64 	%rd28, precalc_xorwow_matrix;
	add.s64 	%rd7, %rd28, %rd27;
	mov.b32 	%r955, 0;
	mov.u32 	%r956, %r955;
	mov.u32 	%r957, %r955;
	mov.u32 	%r958, %r955;
	mov.u32 	%r959, %r955;
	mov.u32 	%r948, %r955;
$L__BB7_4:
	mul.wide.u32 	%rd29, %r948, 4;
	add.s64 	%rd30, %rd3, %rd29;
	ld.local.u32 	%r14, [%rd30+4];
	shl.b32 	%r15, %r948, 5;
	mov.b32 	%r954, 0;
$L__BB7_5:
	.pragma "nounroll";
	shr.u32 	%r582, %r14, %r954;
	and.b32  	%r583, %r582, 1;
	setp.eq.b32 	%p3, %r583, 1;
	not.pred 	%p4, %p3;
	add.s32 	%r584, %r15, %r954;
	mul.lo.s32 	%r585, %r584, 5;
	mul.wide.u32 	%rd31, %r585, 4;
	add.s64 	%rd8, %rd7, %rd31;
	@%p4 bra 	$L__BB7_7;
	ld.global.u32 	%r586, [%rd8];
	xor.b32  	%r959, %r959, %r586;
	ld.global.u32 	%r587, [%rd8+4];
	xor.b32  	%r958, %r958, %r587;
	ld.global.u32 	%r588, [%rd8+8];
	xor.b32  	%r957, %r957, %r588;
	ld.global.u32 	%r589, [%rd8+12];
	xor.b32  	%r956, %r956, %r589;
	ld.global.u32 	%r590, [%rd8+16];
	xor.b32  	%r955, %r955, %r590;
$L__BB7_7:
	and.b32  	%r592, %r582, 2;
	setp.eq.s32 	%p5, %r592, 0;
	@%p5 bra 	$L__BB7_9;
	ld.global.u32 	%r593, [%rd8+20];
	xor.b32  	%r959, %r959, %r593;
	ld.global.u32 	%r594, [%rd8+24];
	xor.b32  	%r958, %r958, %r594;
	ld.global.u32 	%r595, [%rd8+28];
	xor.b32  	%r957, %r957, %r595;
	ld.global.u32 	%r596, [%rd8+32];
	xor.b32  	%r956, %r956, %r596;
	ld.global.u32 	%r597, [%rd8+36];
	xor.b32  	%r955, %r955, %r597;
$L__BB7_9:
	and.b32  	%r599, %r582, 4;
	setp.eq.s32 	%p6, %r599, 0;
	@%p6 bra 	$L__BB7_11;
	ld.global.u32 	%r600, [%rd8+40];
	xor.b32  	%r959, %r959, %r600;
	ld.global.u32 	%r601, [%rd8+44];
	xor.b32  	%r958, %r958, %r601;
	ld.global.u32 	%r602, [%rd8+48];
	xor.b32  	%r957, %r957, %r602;
	ld.global.u32 	%r603, [%rd8+52];
	xor.b32  	%r956, %r956, %r603;
	ld.global.u32 	%r604, [%rd8+56];
	xor.b32  	%r955, %r955, %r604;
$L__BB7_11:
	and.b32  	%r606, %r582, 8;
	setp.eq.s32 	%p7, %r606, 0;
	@%p7 bra 	$L__BB7_13;
	ld.global.u32 	%r607, [%rd8+60];
	xor.b32  	%r959, %r959, %r607;
	ld.global.u32 	%r608, [%rd8+64];
	xor.b32  	%r958, %r958, %r608;
	ld.global.u32 	%r609, [%rd8+68];
	xor.b32  	%r957, %r957, %r609;
	ld.global.u32 	%r610, [%rd8+72];
	xor.b32  	%r956, %r956, %r610;
	ld.global.u32 	%r611, [%rd8+76];
	xor.b32  	%r955, %r955, %r611;
$L__BB7_13:
	and.b32  	%r613, %r582, 16;
	setp.eq.s32 	%p8, %r613, 0;
	@%p8 bra 	$L__BB7_15;
	ld.global.u32 	%r614, [%rd8+80];
	xor.b32  	%r959, %r959, %r614;
	ld.global.u32 	%r615, [%rd8+84];
	xor.b32  	%r958, %r958, %r615;
	ld.global.u32 	%r616, [%rd8+88];
	xor.b32  	%r957, %r957, %r616;
	ld.global.u32 	%r617, [%rd8+92];
	xor.b32  	%r956, %r956, %r617;
	ld.global.u32 	%r618, [%rd8+96];
	xor.b32  	%r955, %r955, %r618;
$L__BB7_15:
	and.b32  	%r620, %r582, 32;
	setp.eq.s32 	%p9, %r620, 0;
	@%p9 bra 	$L__BB7_17;
	ld.global.u32 	%r621, [%rd8+100];
	xor.b32  	%r959, %r959, %r621;
	ld.global.u32 	%r622, [%rd8+104];
	xor.b32  	%r958, %r958, %r622;
	ld.global.u32 	%r623, [%rd8+108];
	xor.b32  	%r957, %r957, %r623;
	ld.global.u32 	%r624, [%rd8+112];
	xor.b32  	%r956, %r956, %r624;
	ld.global.u32 	%r625, [%rd8+116];
	xor.b32  	%r955, %r955, %r625;
$L__BB7_17:
	and.b32  	%r627, %r582, 64;
	setp.eq.s32 	%p10, %r627, 0;
	@%p10 bra 	$L__BB7_19;
	ld.global.u32 	%r628, [%rd8+120];
	xor.b32  	%r959, %r959, %r628;
	ld.global.u32 	%r629, [%rd8+124];
	xor.b32  	%r958, %r958, %r629;
	ld.global.u32 	%r630, [%rd8+128];
	xor.b32  	%r957, %r957, %r630;
	ld.global.u32 	%r631, [%rd8+132];
	xor.b32  	%r956, %r956, %r631;
	ld.global.u32 	%r632, [%rd8+136];
	xor.b32  	%r955, %r955, %r632;
$L__BB7_19:
	and.b32  	%r634, %r582, 128;
	setp.eq.s32 	%p11, %r634, 0;
	@%p11 bra 	$L__BB7_21;
	ld.global.u32 	%r635, [%rd8+140];
	xor.b32  	%r959, %r959, %r635;
	ld.global.u32 	%r636, [%rd8+144];
	xor.b32  	%r958, %r958, %r636;
	ld.global.u32 	%r637, [%rd8+148];
	xor.b32  	%r957, %r957, %r637;
	ld.global.u32 	%r638, [%rd8+152];
	xor.b32  	%r956, %r956, %r638;
	ld.global.u32 	%r639, [%rd8+156];
	xor.b32  	%r955, %r955, %r639;
$L__BB7_21:
	and.b32  	%r641, %r582, 256;
	setp.eq.s32 	%p12, %r641, 0;
	@%p12 bra 	$L__BB7_23;
	ld.global.u32 	%r642, [%rd8+160];
	xor.b32  	%r959, %r959, %r642;
	ld.global.u32 	%r643, [%rd8+164];
	xor.b32  	%r958, %r958, %r643;
	ld.global.u32 	%r644, [%rd8+168];
	xor.b32  	%r957, %r957, %r644;
	ld.global.u32 	%r645, [%rd8+172];
	xor.b32  	%r956, %r956, %r645;
	ld.global.u32 	%r646, [%rd8+176];
	xor.b32  	%r955, %r955, %r646;
$L__BB7_23:
	and.b32  	%r648, %r582, 512;
	setp.eq.s32 	%p13, %r648, 0;
	@%p13 bra 	$L__BB7_25;
	ld.global.u32 	%r649, [%rd8+180];
	xor.b32  	%r959, %r959, %r649;
	ld.global.u32 	%r650, [%rd8+184];
	xor.b32  	%r958, %r958, %r650;
	ld.global.u32 	%r651, [%rd8+188];
	xor.b32  	%r957, %r957, %r651;
	ld.global.u32 	%r652, [%rd8+192];
	xor.b32  	%r956, %r956, %r652;
	ld.global.u32 	%r653, [%rd8+196];
	xor.b32  	%r955, %r955, %r653;
$L__BB7_25:
	and.b32  	%r655, %r582, 1024;
	setp.eq.s32 	%p14, %r655, 0;
	@%p14 bra 	$L__BB7_27;
	ld.global.u32 	%r656, [%rd8+200];
	xor.b32  	%r959, %r959, %r656;
	ld.global.u32 	%r657, [%rd8+204];
	xor.b32  	%r958, %r958, %r657;
	ld.global.u32 	%r658, [%rd8+208];
	xor.b32  	%r957, %r957, %r658;
	ld.global.u32 	%r659, [%rd8+212];
	xor.b32  	%r956, %r956, %r659;
	ld.global.u32 	%r660, [%rd8+216];
	xor.b32  	%r955, %r955, %r660;
$L__BB7_27:
	and.b32  	%r662, %r582, 2048;
	setp.eq.s32 	%p15, %r662, 0;
	@%p15 bra 	$L__BB7_29;
	ld.global.u32 	%r663, [%rd8+220];
	xor.b32  	%r959, %r959, %r663;
	ld.global.u32 	%r664, [%rd8+224];
	xor.b32  	%r958, %r958, %r664;
	ld.global.u32 	%r665, [%rd8+228];
	xor.b32  	%r957, %r957, %r665;
	ld.global.u32 	%r666, [%rd8+232];
	xor.b32  	%r956, %r956, %r666;
	ld.global.u32 	%r667, [%rd8+236];
	xor.b32  	%r955, %r955, %r667;
$L__BB7_29:
	and.b32  	%r669, %r582, 4096;
	setp.eq.s32 	%p16, %r669, 0;
	@%p16 bra 	$L__BB7_31;
	ld.global.u32 	%r670, [%rd8+240];
	xor.b32  	%r959, %r959, %r670;
	ld.global.u32 	%r671, [%rd8+244];
	xor.b32  	%r958, %r958, %r671;
	ld.global.u32 	%r672, [%rd8+248];
	xor.b32  	%r957, %r957, %r672;
	ld.global.u32 	%r673, [%rd8+252];
	xor.b32  	%r956, %r956, %r673;
	ld.global.u32 	%r674, [%rd8+256];
	xor.b32  	%r955, %r955, %r674;
$L__BB7_31:
	and.b32  	%r676, %r582, 8192;
	setp.eq.s32 	%p17, %r676, 0;
	@%p17 bra 	$L__BB7_33;
	ld.global.u32 	%r677, [%rd8+260];
	xor.b32  	%r959, %r959, %r677;
	ld.global.u32 	%r678, [%rd8+264];
	xor.b32  	%r958, %r958, %r678;
	ld.global.u32 	%r679, [%rd8+268];
	xor.b32  	%r957, %r957, %r679;
	ld.global.u32 	%r680, [%rd8+272];
	xor.b32  	%r956, %r956, %r680;
	ld.global.u32 	%r681, [%rd8+276];
	xor.b32  	%r955, %r955, %r681;
$L__BB7_33:
	and.b32  	%r683, %r582, 16384;
	setp.eq.s32 	%p18, %r683, 0;
	@%p18 bra 	$L__BB7_35;
	ld.global.u32 	%r684, [%rd8+280];
	xor.b32  	%r959, %r959, %r684;
	ld.global.u32 	%r685, [%rd8+284];
	xor.b32  	%r958, %r958, %r685;
	ld.global.u32 	%r686, [%rd8+288];
	xor.b32  	%r957, %r957, %r686;
	ld.global.u32 	%r687, [%rd8+292];
	xor.b32  	%r956, %r956, %r687;
	ld.global.u32 	%r688, [%rd8+296];
	xor.b32  	%r955, %r955, %r688;
$L__BB7_35:
	and.b32  	%r690, %r582, 32768;
	setp.eq.s32 	%p19, %r690, 0;
	@%p19 bra 	$L__BB7_37;
	ld.global.u32 	%r691, [%rd8+300];
	xor.b32  	%r959, %r959, %r691;
	ld.global.u32 	%r692, [%rd8+304];
	xor.b32  	%r958, %r958, %r692;
	ld.global.u32 	%r693, [%rd8+308];
	xor.b32  	%r957, %r957, %r693;
	ld.global.u32 	%r694, [%rd8+312];
	xor.b32  	%r956, %r956, %r694;
	ld.global.u32 	%r695, [%rd8+316];
	xor.b32  	%r955, %r955, %r695;
$L__BB7_37:
	add.s32 	%r954, %r954, 16;
	setp.ne.s32 	%p20, %r954, 32;
	@%p20 bra 	$L__BB7_5;
	mad.lo.s32 	%r696, %r948, -31, %r15;
	add.s32 	%r948, %r696, 1;
	setp.ne.s32 	%p21, %r948, 5;
	@%p21 bra 	$L__BB7_4;
	st.local.u32 	[%rd3+4], %r959;
	st.local.v2.u32 	[%rd3+8], {%r958, %r957};
	st.local.v2.u32 	[%rd3+16], {%r956, %r955};
	setp.eq.s64 	%p22, %rd6, 1;
	@%p22 bra 	$L__BB7_114;
	mov.b32 	%r955, 0;
	mov.u32 	%r1048, %r955;
	mov.u32 	%r1049, %r955;
	mov.u32 	%r1050, %r955;
	mov.u32 	%r959, %r955;
	mov.u32 	%r1040, %r955;
$L__BB7_41:
	mul.wide.u32 	%rd32, %r1040, 4;
	add.s64 	%rd33, %rd3, %rd32;
	ld.local.u32 	%r190, [%rd33+4];
	shl.b32 	%r191, %r1040, 5;
	mov.b32 	%r1046, 0;
$L__BB7_42:
	.pragma "nounroll";
	shr.u32 	%r699, %r190, %r1046;
	and.b32  	%r700, %r699, 1;
	setp.eq.b32 	%p23, %r700, 1;
	not.pred 	%p24, %p23;
	add.s32 	%r701, %r191, %r1046;
	mul.lo.s32 	%r702, %r701, 5;
	mul.wide.u32 	%rd34, %r702, 4;
	add.s64 	%rd9, %rd7, %rd34;
	@%p24 bra 	$L__BB7_44;
	ld.global.u32 	%r703, [%rd9];
	xor.b32  	%r959, %r959, %r703;
	ld.global.u32 	%r704, [%rd9+4];
	xor.b32  	%r1050, %r1050, %r704;
	ld.global.u32 	%r705, [%rd9+8];
	xor.b32  	%r1049, %r1049, %r705;
	ld.global.u32 	%r706, [%rd9+12];
	xor.b32  	%r1048, %r1048, %r706;
	ld.global.u32 	%r707, [%rd9+16];
	xor.b32  	%r955, %r955, %r707;
$L__BB7_44:
	and.b32  	%r709, %r699, 2;
	setp.eq.s32 	%p25, %r709, 0;
	@%p25 bra 	$L__BB7_46;
	ld.global.u32 	%r710, [%rd9+20];
	xor.b32  	%r959, %r959, %r710;
	ld.global.u32 	%r711, [%rd9+24];
	xor.b32  	%r1050, %r1050, %r711;
	ld.global.u32 	%r712, [%rd9+28];
	xor.b32  	%r1049, %r1049, %r712;
	ld.global.u32 	%r713, [%rd9+32];
	xor.b32  	%r1048, %r1048, %r713;
	ld.global.u32 	%r714, [%rd9+36];
	xor.b32  	%r955, %r955, %r714;
$L__BB7_46:
	and.b32  	%r716, %r699, 4;
	setp.eq.s32 	%p26, %r716, 0;
	@%p26 bra 	$L__BB7_48;
	ld.global.u32 	%r717, [%rd9+40];
	xor.b32  	%r959, %r959, %r717;
	ld.global.u32 	%r718, [%rd9+44];
	xor.b32  	%r1050, %r1050, %r718;
	ld.global.u32 	%r719, [%rd9+48];
	xor.b32  	%r1049, %r1049, %r719;
	ld.global.u32 	%r720, [%rd9+52];
	xor.b32  	%r1048, %r1048, %r720;
	ld.global.u32 	%r721, [%rd9+56];
	xor.b32  	%r955, %r955, %r721;
$L__BB7_48:
	and.b32  	%r723, %r699, 8;
	setp.eq.s32 	%p27, %r723, 0;
	@%p27 bra 	$L__BB7_50;
	ld.global.u32 	%r724, [%rd9+60];
	xor.b32  	%r959, %r959, %r724;
	ld.global.u32 	%r725, [%rd9+64];
	xor.b32  	%r1050, %r1050, %r725;
	ld.global.u32 	%r726, [%rd9+68];
	xor.b32  	%r1049, %r1049, %r726;
	ld.global.u32 	%r727, [%rd9+72];
	xor.b32  	%r1048, %r1048, %r727;
	ld.global.u32 	%r728, [%rd9+76];
	xor.b32  	%r955, %r955, %r728;
$L__BB7_50:
	and.b32  	%r730, %r699, 16;
	setp.eq.s32 	%p28, %r730, 0;
	@%p28 bra 	$L__BB7_52;
	ld.global.u32 	%r731, [%rd9+80];
	xor.b32  	%r959, %r959, %r731;
	ld.global.u32 	%r732, [%rd9+84];
	xor.b32  	%r1050, %r1050, %r732;
	ld.global.u32 	%r733, [%rd9+88];
	xor.b32  	%r1049, %r1049, %r733;
	ld.global.u32 	%r734, [%rd9+92];
	xor.b32  	%r1048, %r1048, %r734;
	ld.global.u32 	%r735, [%rd9+96];
	xor.b32  	%r955, %r955, %r735;
$L__BB7_52:
	and.b32  	%r737, %r699, 32;
	setp.eq.s32 	%p29, %r737, 0;
	@%p29 bra 	$L__BB7_54;
	ld.global.u32 	%r738, [%rd9+100];
	xor.b32  	%r959, %r959, %r738;
	ld.global.u32 	%r739, [%rd9+104];
	xor.b32  	%r1050, %r1050, %r739;
	ld.global.u32 	%r740, [%rd9+108];
	xor.b32  	%r1049, %r1049, %r740;
	ld.global.u32 	%r741, [%rd9+112];
	xor.b32  	%r1048, %r1048, %r741;
	ld.global.u32 	%r742, [%rd9+116];
	xor.b32  	%r955, %r955, %r742;
$L__BB7_54:
	and.b32  	%r744, %r699, 64;
	setp.eq.s32 	%p30, %r744, 0;
	@%p30 bra 	$L__BB7_56;
	ld.global.u32 	%r745, [%rd9+120];
	xor.b32  	%r959, %r959, %r745;
	ld.global.u32 	%r746, [%rd9+124];
	xor.b32  	%r1050, %r1050, %r746;
	ld.global.u32 	%r747, [%rd9+128];
	xor.b32  	%r1049, %r1049, %r747;
	ld.global.u32 	%r748, [%rd9+132];
	xor.b32  	%r1048, %r1048, %r748;
	ld.global.u32 	%r749, [%rd9+136];
	xor.b32  	%r955, %r955, %r749;
$L__BB7_56:
	and.b32  	%r751, %r699, 128;
	setp.eq.s32 	%p31, %r751, 0;
	@%p31 bra 	$L__BB7_58;
	ld.global.u32 	%r752, [%rd9+140];
	xor.b32  	%r959, %r959, %r752;
	ld.global.u32 	%r753, [%rd9+144];
	xor.b32  	%r1050, %r1050, %r753;
	ld.global.u32 	%r754, [%rd9+148];
	xor.b32  	%r1049, %r1049, %r754;
	ld.global.u32 	%r755, [%rd9+152];
	xor.b32  	%r1048, %r1048, %r755;
	ld.global.u32 	%r756, [%rd9+156];
	xor.b32  	%r955, %r955, %r756;
$L__BB7_58:
	and.b32  	%r758, %r699, 256;
	setp.eq.s32 	%p32, %r758, 0;
	@%p32 bra 	$L__BB7_60;
	ld.global.u32 	%r759, [%rd9+160];
	xor.b32  	%r959, %r959, %r759;
	ld.global.u32 	%r760, [%rd9+164];
	xor.b32  	%r1050, %r1050, %r760;
	ld.global.u32 	%r761, [%rd9+168];
	xor.b32  	%r1049, %r1049, %r761;
	ld.global.u32 	%r762, [%rd9+172];
	xor.b32  	%r1048, %r1048, %r762;
	ld.global.u32 	%r763, [%rd9+176];
	xor.b32  	%r955, %r955, %r763;
$L__BB7_60:
	and.b32  	%r765, %r699, 512;
	setp.eq.s32 	%p33, %r765, 0;
	@%p33 bra 	$L__BB7_62;
	ld.global.u32 	%r766, [%rd9+180];
	xor.b32  	%r959, %r959, %r766;
	ld.global.u32 	%r767, [%rd9+184];
	xor.b32  	%r1050, %r1050, %r767;
	ld.global.u32 	%r768, [%rd9+188];
	xor.b32  	%r1049, %r1049, %r768;
	ld.global.u32 	%r769, [%rd9+192];
	xor.b32  	%r1048, %r1048, %r769;
	ld.global.u32 	%r770, [%rd9+196];
	xor.b32  	%r955, %r955, %r770;
$L__BB7_62:
	and.b32  	%r772, %r699, 1024;
	setp.eq.s32 	%p34, %r772, 0;
	@%p34 bra 	$L__BB7_64;
	ld.global.u32 	%r773, [%rd9+200];
	xor.b32  	%r959, %r959, %r773;
	ld.global.u32 	%r774, [%rd9+204];
	xor.b32  	%r1050, %r1050, %r774;
	ld.global.u32 	%r775, [%rd9+208];
	xor.b32  	%r1049, %r1049, %r775;
	ld.global.u32 	%r776, [%rd9+212];
	xor.b32  	%r1048, %r1048, %r776;
	ld.global.u32 	%r777, [%rd9+216];
	xor.b32  	%r955, %r955, %r777;
$L__BB7_64:
	and.b32  	%r779, %r699, 2048;
	setp.eq.s32 	%p35, %r779, 0;
	@%p35 bra 	$L__BB7_66;
	ld.global.u32 	%r780, [%rd9+220];
	xor.b32  	%r959, %r959, %r780;
	ld.global.u32 	%r781, [%rd9+224];
	xor.b32  	%r1050, %r1050, %r781;
	ld.global.u32 	%r782, [%rd9+228];
	xor.b32  	%r1049, %r1049, %r782;
	ld.global.u32 	%r783, [%rd9+232];
	xor.b32  	%r1048, %r1048, %r783;
	ld.global.u32 	%r784, [%rd9+236];
	xor.b32  	%r955, %r955, %r784;
$L__BB7_66:
	and.b32  	%r786, %r699, 4096;
	setp.eq.s32 	%p36, %r786, 0;
	@%p36 bra 	$L__BB7_68;
	ld.global.u32 	%r787, [%rd9+240];
	xor.b32  	%r959, %r959, %r787;
	ld.global.u32 	%r788, [%rd9+244];
	xor.b32  	%r1050, %r1050, %r788;
	ld.global.u32 	%r789, [%rd9+248];
	xor.b32  	%r1049, %r1049, %r789;
	ld.global.u32 	%r790, [%rd9+252];
	xor.b32  	%r1048, %r1048, %r790;
	ld.global.u32 	%r791, [%rd9+256];
	xor.b32  	%r955, %r955, %r791;
$L__BB7_68:
	and.b32  	%r793, %r699, 8192;
	setp.eq.s32 	%p37, %r793, 0;
	@%p37 bra 	$L__BB7_70;
	ld.global.u32 	%r794, [%rd9+260];
	xor.b32  	%r959, %r959, %r794;
	ld.global.u32 	%r795, [%rd9+264];
	xor.b32  	%r1050, %r1050, %r795;
	ld.global.u32 	%r796, [%rd9+268];
	xor.b32  	%r1049, %r1049, %r796;
	ld.global.u32 	%r797, [%rd9+272];
	xor.b32  	%r1048, %r1048, %r797;
	ld.global.u32 	%r798, [%rd9+276];
	xor.b32  	%r955, %r955, %r798;
$L__BB7_70:
	and.b32  	%r800, %r699, 16384;
	setp.eq.s32 	%p38, %r800, 0;
	@%p38 bra 	$L__BB7_72;
	ld.global.u32 	%r801, [%rd9+280];
	xor.b32  	%r959, %r959, %r801;
	ld.global.u32 	%r802, [%rd9+284];
	xor.b32  	%r1050, %r1050, %r802;
	ld.global.u32 	%r803, [%rd9+288];
	xor.b32  	%r1049, %r1049, %r803;
	ld.global.u32 	%r804, [%rd9+292];
	xor.b32  	%r1048, %r1048, %r804;
	ld.global.u32 	%r805, [%rd9+296];
	xor.b32  	%r955, %r955, %r805;
$L__BB7_72:
	and.b32  	%r807, %r699, 32768;
	setp.eq.s32 	%p39, %r807, 0;
	@%p39 bra 	$L__BB7_74;
	ld.global.u32 	%r808, [%rd9+300];
	xor.b32  	%r959, %r959, %r808;
	ld.global.u32 	%r809, [%rd9+304];
	xor.b32  	%r1050, %r1050, %r809;
	ld.global.u32 	%r810, [%rd9+308];
	xor.b32  	%r1049, %r1049, %r810;
	ld.global.u32 	%r811, [%rd9+312];
	xor.b32  	%r1048, %r1048, %r811;
	ld.global.u32 	%r812, [%rd9+316];
	xor.b32  	%r955, %r955, %r812;
$L__BB7_74:
	add.s32 	%r1046, %r1046, 16;
	setp.ne.s32 	%p40, %r1046, 32;
	@%p40 bra 	$L__BB7_42;
	mad.lo.s32 	%r813, %r1040, -31, %r191;
	add.s32 	%r1040, %r813, 1;
	setp.ne.s32 	%p41, %r1040, 5;
	@%p41 bra 	$L__BB7_41;
	st.local.u32 	[%rd3+4], %r959;
	st.local.v2.u32 	[%rd3+8], {%r1050, %r1049};
	st.local.v2.u32 	[%rd3+16], {%r1048, %r955};
	setp.ne.s64 	%p42, %rd6, 3;
	@%p42 bra 	$L__BB7_114;
	mov.b32 	%r955, 0;
	mov.u32 	%r1140, %r955;
	mov.u32 	%r1141, %r955;
	mov.u32 	%r1142, %r955;
	mov.u32 	%r959, %r955;
	mov.u32 	%r1132, %r955;
$L__BB7_78:
	mul.wide.u32 	%rd35, %r1132, 4;
	add.s64 	%rd36, %rd3, %rd35;
	ld.local.u32 	%r366, [%rd36+4];
	shl.b32 	%r367, %r1132, 5;
	mov.b32 	%r1138, 0;
$L__BB7_79:
	.pragma "nounroll";
	shr.u32 	%r816, %r366, %r1138;
	and.b32  	%r817, %r816, 1;
	setp.eq.b32 	%p43, %r817, 1;
	not.pred 	%p44, %p43;
	add.s32 	%r818, %r367, %r1138;
	mul.lo.s32 	%r819, %r818, 5;
	mul.wide.u32 	%rd37, %r819, 4;
	add.s64 	%rd10, %rd7, %rd37;
	@%p44 bra 	$L__BB7_81;
	ld.global.u32 	%r820, [%rd10];
	xor.b32  	%r959, %r959, %r820;
	ld.global.u32 	%r821, [%rd10+4];
	xor.b32  	%r1142, %r1142, %r821;
	ld.global.u32 	%r822, [%rd10+8];
	xor.b32  	%r1141, %r1141, %r822;
	ld.global.u32 	%r823, [%rd10+12];
	xor.b32  	%r1140, %r1140, %r823;
	ld.global.u32 	%r824, [%rd10+16];
	xor.b32  	%r955, %r955, %r824;
$L__BB7_81:
	and.b32  	%r826, %r816, 2;
	setp.eq.s32 	%p45, %r826, 0;
	@%p45 bra 	$L__BB7_83;
	ld.global.u32 	%r827, [%rd10+20];
	xor.b32  	%r959, %r959, %r827;
	ld.global.u32 	%r828, [%rd10+24];
	xor.b32  	%r1142, %r1142, %r828;
	ld.global.u32 	%r829, [%rd10+28];
	xor.b32  	%r1141, %r1141, %r829;
	ld.global.u32 	%r830, [%rd10+32];
	xor.b32  	%r1140, %r1140, %r830;
	ld.global.u32 	%r831, [%rd10+36];
	xor.b32  	%r955, %r955, %r831;
$L__BB7_83:
	and.b32  	%r833, %r816, 4;
	setp.eq.s32 	%p46, %r833, 0;
	@%p46 bra 	$L__BB7_85;
	ld.global.u32 	%r834, [%rd10+40];
	xor.b32  	%r959, %r959, %r834;
	ld.global.u32 	%r835, [%rd10+44];
	xor.b32  	%r1142, %r1142, %r835;
	ld.global.u32 	%r836, [%rd10+48];
	xor.b32  	%r1141, %r1141, %r836;
	ld.global.u32 	%r837, [%rd10+52];
	xor.b32  	%r1140, %r1140, %r837;
	ld.global.u32 	%r838, [%rd10+56];
	xor.b32  	%r955, %r955, %r838;
$L__BB7_85:
	and.b32  	%r840, %r816, 8;
	setp.eq.s32 	%p47, %r840, 0;
	@%p47 bra 	$L__BB7_87;
	ld.global.u32 	%r841, [%rd10+60];
	xor.b32  	%r959, %r959, %r841;
	ld.global.u32 	%r842, [%rd10+64];
	xor.b32  	%r1142, %r1142, %r842;
	ld.global.u32 	%r843, [%rd10+68];
	xor.b32  	%r1141, %r1141, %r843;
	ld.global.u32 	%r844, [%rd10+72];
	xor.b32  	%r1140, %r1140, %r844;
	ld.global.u32 	%r845, [%rd10+76];
	xor.b32  	%r955, %r955, %r845;
$L__BB7_87:
	and.b32  	%r847, %r816, 16;
	setp.eq.s32 	%p48, %r847, 0;
	@%p48 bra 	$L__BB7_89;
	ld.global.u32 	%r848, [%rd10+80];
	xor.b32  	%r959, %r959, %r848;
	ld.global.u32 	%r849, [%rd10+84];
	xor.b32  	%r1142, %r1142, %r849;
	ld.global.u32 	%r850, [%rd10+88];
	xor.b32  	%r1141, %r1141, %r850;
	ld.global.u32 	%r851, [%rd10+92];
	xor.b32  	%r1140, %r1140, %r851;
	ld.global.u32 	%r852, [%rd10+96];
	xor.b32  	%r955, %r955, %r852;
$L__BB7_89:
	and.b32  	%r854, %r816, 32;
	setp.eq.s32 	%p49, %r854, 0;
	@%p49 bra 	$L__BB7_91;
	ld.global.u32 	%r855, [%rd10+100];
	xor.b32  	%r959, %r959, %r855;
	ld.global.u32 	%r856, [%rd10+104];
	xor.b32  	%r1142, %r1142, %r856;
	ld.global.u32 	%r857, [%rd10+108];
	xor.b32  	%r1141, %r1141, %r857;
	ld.global.u32 	%r858, [%rd10+112];
	xor.b32  	%r1140, %r1140, %r858;
	ld.global.u32 	%r859, [%rd10+116];
	xor.b32  	%r955, %r955, %r859;
$L__BB7_91:
	and.b32  	%r861, %r816, 64;
	setp.eq.s32 	%p50, %r861, 0;
	@%p50 bra 	$L__BB7_93;
	ld.global.u32 	%r862, [%rd10+120];
	xor.b32  	%r959, %r959, %r862;
	ld.global.u32 	%r863, [%rd10+124];
	xor.b32  	%r1142, %r1142, %r863;
	ld.global.u32 	%r864, [%rd10+128];
	xor.b32  	%r1141, %r1141, %r864;
	ld.global.u32 	%r865, [%rd10+132];
	xor.b32  	%r1140, %r1140, %r865;
	ld.global.u32 	%r866, [%rd10+136];
	xor.b32  	%r955, %r955, %r866;
$L__BB7_93:
	and.b32  	%r868, %r816, 128;
	setp.eq.s32 	%p51, %r868, 0;
	@%p51 bra 	$L__BB7_95;
	ld.global.u32 	%r869, [%rd10+140];
	xor.b32  	%r959, %r959, %r869;
	ld.global.u32 	%r870, [%rd10+144];
	xor.b32  	%r1142, %r1142, %r870;
	ld.global.u32 	%r871, [%rd10+148];
	xor.b32  	%r1141, %r1141, %r871;
	ld.global.u32 	%r872, [%rd10+152];
	xor.b32  	%r1140, %r1140, %r872;
	ld.global.u32 	%r873, [%rd10+156];
	xor.b32  	%r955, %r955, %r873;
$L__BB7_95:
	and.b32  	%r875, %r816, 256;
	setp.eq.s32 	%p52, %r875, 0;
	@%p52 bra 	$L__BB7_97;
	ld.global.u32 	%r876, [%rd10+160];
	xor.b32  	%r959, %r959, %r876;
	ld.global.u32 	%r877, [%rd10+164];
	xor.b32  	%r1142, %r1142, %r877;
	ld.global.u32 	%r878, [%rd10+168];
	xor.b32  	%r1141, %r1141, %r878;
	ld.global.u32 	%r879, [%rd10+172];
	xor.b32  	%r1140, %r1140, %r879;
	ld.global.u32 	%r880, [%rd10+176];
	xor.b32  	%r955, %r955, %r880;
$L__BB7_97:
	and.b32  	%r882, %r816, 512;
	setp.eq.s32 	%p53, %r882, 0;
	@%p53 bra 	$L__BB7_99;
	ld.global.u32 	%r883, [%rd10+180];
	xor.b32  	%r959, %r959, %r883;
	ld.global.u32 	%r884, [%rd10+184];
	xor.b32  	%r1142, %r1142, %r884;
	ld.global.u32 	%r885, [%rd10+188];
	xor.b32  	%r1141, %r1141, %r885;
	ld.global.u32 	%r886, [%rd10+192];
	xor.b32  	%r1140, %r1140, %r886;
	ld.global.u32 	%r887, [%rd10+196];
	xor.b32  	%r955, %r955, %r887;
$L__BB7_99:
	and.b32  	%r889, %r816, 1024;
	setp.eq.s32 	%p54, %r889, 0;
	@%p54 bra 	$L__BB7_101;
	ld.global.u32 	%r890, [%rd10+200];
	xor.b32  	%r959, %r959, %r890;
	ld.global.u32 	%r891, [%rd10+204];
	xor.b32  	%r1142, %r1142, %r891;
	ld.global.u32 	%r892, [%rd10+208];
	xor.b32  	%r1141, %r1141, %r892;
	ld.global.u32 	%r893, [%rd10+212];
	xor.b32  	%r1140, %r1140, %r893;
	ld.global.u32 	%r894, [%rd10+216];
	xor.b32  	%r955, %r955, %r894;
$L__BB7_101:
	and.b32  	%r896, %r816, 2048;
	setp.eq.s32 	%p55, %r896, 0;
	@%p55 bra 	$L__BB7_103;
	ld.global.u32 	%r897, [%rd10+220];
	xor.b32  	%r959, %r959, %r897;
	ld.global.u32 	%r898, [%rd10+224];
	xor.b32  	%r1142, %r1142, %r898;
	ld.global.u32 	%r899, [%rd10+228];
	xor.b32  	%r1141, %r1141, %r899;
	ld.global.u32 	%r900, [%rd10+232];
	xor.b32  	%r1140, %r1140, %r900;
	ld.global.u32 	%r901, [%rd10+236];
	xor.b32  	%r955, %r955, %r901;
$L__BB7_103:
	and.b32  	%r903, %r816, 4096;
	setp.eq.s32 	%p56, %r903, 0;
	@%p56 bra 	$L__BB7_105;
	ld.global.u32 	%r904, [%rd10+240];
	xor.b32  	%r959, %r959, %r904;
	ld.global.u32 	%r905, [%rd10+244];
	xor.b32  	%r1142, %r1142, %r905;
	ld.global.u32 	%r906, [%rd10+248];
	xor.b32  	%r1141, %r1141, %r906;
	ld.global.u32 	%r907, [%rd10+252];
	xor.b32  	%r1140, %r1140, %r907;
	ld.global.u32 	%r908, [%rd10+256];
	xor.b32  	%r955, %r955, %r908;
$L__BB7_105:
	and.b32  	%r910, %r816, 8192;
	setp.eq.s32 	%p57, %r910, 0;
	@%p57 bra 	$L__BB7_107;
	ld.global.u32 	%r911, [%rd10+260];
	xor.b32  	%r959, %r959, %r911;
	ld.global.u32 	%r912, [%rd10+264];
	xor.b32  	%r1142, %r1142, %r912;
	ld.global.u32 	%r913, [%rd10+268];
	xor.b32  	%r1141, %r1141, %r913;
	ld.global.u32 	%r914, [%rd10+272];
	xor.b32  	%r1140, %r1140, %r914;
	ld.global.u32 	%r915, [%rd10+276];
	xor.b32  	%r955, %r955, %r915;
$L__BB7_107:
	and.b32  	%r917, %r816, 16384;
	setp.eq.s32 	%p58, %r917, 0;
	@%p58 bra 	$L__BB7_109;
	ld.global.u32 	%r918, [%rd10+280];
	xor.b32  	%r959, %r959, %r918;
	ld.global.u32 	%r919, [%rd10+284];
	xor.b32  	%r1142, %r1142, %r919;
	ld.global.u32 	%r920, [%rd10+288];
	xor.b32  	%r1141, %r1141, %r920;
	ld.global.u32 	%r921, [%rd10+292];
	xor.b32  	%r1140, %r1140, %r921;
	ld.global.u32 	%r922, [%rd10+296];
	xor.b32  	%r955, %r955, %r922;
$L__BB7_109:
	and.b32  	%r924, %r816, 32768;
	setp.eq.s32 	%p59, %r924, 0;
	@%p59 bra 	$L__BB7_111;
	ld.global.u32 	%r925, [%rd10+300];
	xor.b32  	%r959, %r959, %r925;
	ld.global.u32 	%r926, [%rd10+304];
	xor.b32  	%r1142, %r1142, %r926;
	ld.global.u32 	%r927, [%rd10+308];
	xor.b32  	%r1141, %r1141, %r927;
	ld.global.u32 	%r928, [%rd10+312];
	xor.b32  	%r1140, %r1140, %r928;
	ld.global.u32 	%r929, [%rd10+316];
	xor.b32  	%r955, %r955, %r929;
$L__BB7_111:
	add.s32 	%r1138, %r1138, 16;
	setp.ne.s32 	%p60, %r1138, 32;
	@%p60 bra 	$L__BB7_79;
	mad.lo.s32 	%r930, %r1132, -31, %r367;
	add.s32 	%r1132, %r930, 1;
	setp.ne.s32 	%p61, %r1132, 5;
	@%p61 bra 	$L__BB7_78;
	st.local.u32 	[%rd3+4], %r959;
	st.local.v2.u32 	[%rd3+8], {%r1142, %r1141};
	st.local.v2.u32 	[%rd3+16], {%r1140, %r955};
$L__BB7_114:
	shr.u64 	%rd43, %rd5, 2;
	add.s32 	%r942, %r942, 1;
	setp.gt.u64 	%p62, %rd5, 3;
	@%p62 bra 	$L__BB7_2;
$L__BB7_115:
	shr.u32 	%r931, %r959, 2;
	xor.b32  	%r932, %r931, %r959;
	shl.b32 	%r933, %r955, 4;
	shl.b32 	%r934, %r932, 1;
	xor.b32  	%r935, %r934, %r933;
	xor.b32  	%r936, %r935, %r932;
	xor.b32  	%r937, %r936, %r955;
	add.s32 	%r938, %r2, %r937;
	add.s32 	%r541, %r938, 362437;
	setp.lt.s32 	%p63, %r565, 1;
	@%p63 bra 	$L__BB7_186;
	cvt.rn.f32.u32 	%f61, %r541;
	fma.rn.f32 	%f1, %f61, 0f2F800000, 0f2F000000;
	mul.lo.s32 	%r542, %r565, %r1;
	and.b32  	%r543, %r565, 15;
	setp.lt.u32 	%p64, %r565, 16;
	mov.b32 	%r1226, 0;
	@%p64 bra 	$L__BB7_151;
	and.b32  	%r1226, %r565, 2147483632;
	neg.s32 	%r1224, %r1226;
	add.s64 	%rd12, %rd2, 32;
	add.s64 	%rd13, %rd1, 32;
	mov.u32 	%r1223, %r542;
$L__BB7_118:
	.pragma "nounroll";
	setp.lt.f32 	%p65, %f1, %f60;
	mul.wide.s32 	%rd14, %r1223, 4;
	add.s64 	%rd15, %rd12, %rd14;
	mov.f32 	%f91, 0f00000000;
	@%p65 bra 	$L__BB7_120;
	ld.global.f32 	%f91, [%rd15+-32];
$L__BB7_120:
	add.s64 	%rd16, %rd13, %rd14;
	setp.lt.f32 	%p66, %f1, %f60;
	st.global.f32 	[%rd16+-32], %f91;
	mov.f32 	%f92, 0f00000000;
	@%p66 bra 	$L__BB7_122;
	ld.global.f32 	%f92, [%rd15+-28];
$L__BB7_122:
	setp.lt.f32 	%p67, %f1, %f60;
	st.global.f32 	[%rd16+-28], %f92;
	mov.f32 	%f93, 0f00000000;
	@%p67 bra 	$L__BB7_124;
	ld.global.f32 	%f93, [%rd15+-24];
$L__BB7_124:
	setp.lt.f32 	%p68, %f1, %f60;
	st.global.f32 	[%rd16+-24], %f93;
	mov.f32 	%f94, 0f00000000;
	@%p68 bra 	$L__BB7_126;
	ld.global.f32 	%f94, [%rd15+-20];
$L__BB7_126:
	setp.lt.f32 	%p69, %f1, %f60;
	st.global.f32 	[%rd16+-20], %f94;
	mov.f32 	%f95, 0f00000000;
	@%p69 bra 	$L__BB7_128;
	ld.global.f32 	%f95, [%rd15+-16];
$L__BB7_128:
	setp.lt.f32 	%p70, %f1, %f60;
	st.global.f32 	[%rd16+-16], %f95;
	mov.f32 	%f96, 0f00000000;
	@%p70 bra 	$L__BB7_130;
	ld.global.f32 	%f96, [%rd15+-12];
$L__BB7_130:
	setp.lt.f32 	%p71, %f1, %f60;
	st.global.f32 	[%rd16+-12], %f96;
	mov.f32 	%f97, 0f00000000;
	@%p71 bra 	$L__BB7_132;
	ld.global.f32 	%f97, [%rd15+-8];
$L__BB7_132:
	setp.lt.f32 	%p72, %f1, %f60;
	st.global.f32 	[%rd16+-8], %f97;
	mov.f32 	%f98, 0f00000000;
	@%p72 bra 	$L__BB7_134;
	ld.global.f32 	%f98, [%rd15+-4];
$L__BB7_134:
	setp.lt.f32 	%p73, %f1, %f60;
	st.global.f32 	[%rd16+-4], %f98;
	mov.f32 	%f99, 0f00000000;
	@%p73 bra 	$L__BB7_136;
	ld.global.f32 	%f99, [%rd15];
$L__BB7_136:
	setp.lt.f32 	%p74, %f1, %f60;
	st.global.f32 	[%rd16], %f99;
	mov.f32 	%f100, 0f00000000;
	@%p74 bra 	$L__BB7_138;
	ld.global.f32 	%f100, [%rd15+4];
$L__BB7_138:
	setp.lt.f32 	%p75, %f1, %f60;
	st.global.f32 	[%rd16+4], %f100;
	mov.f32 	%f101, 0f00000000;
	@%p75 bra 	$L__BB7_140;
	ld.global.f32 	%f101, [%rd15+8];
$L__BB7_140:
	setp.lt.f32 	%p76, %f1, %f60;
	st.global.f32 	[%rd16+8], %f101;
	mov.f32 	%f102, 0f00000000;
	@%p76 bra 	$L__BB7_142;
	ld.global.f32 	%f102, [%rd15+12];
$L__BB7_142:
	setp.lt.f32 	%p77, %f1, %f60;
	st.global.f32 	[%rd16+12], %f102;
	mov.f32 	%f103, 0f00000000;
	@%p77 bra 	$L__BB7_144;
	ld.global.f32 	%f103, [%rd15+16];
$L__BB7_144:
	setp.lt.f32 	%p78, %f1, %f60;
	st.global.f32 	[%rd16+16], %f103;
	mov.f32 	%f104, 0f00000000;
	@%p78 bra 	$L__BB7_146;
	ld.global.f32 	%f104, [%rd15+20];
$L__BB7_146:
	setp.lt.f32 	%p79, %f1, %f60;
	st.global.f32 	[%rd16+20], %f104;
	mov.f32 	%f105, 0f00000000;
	@%p79 bra 	$L__BB7_148;
	ld.global.f32 	%f105, [%rd15+24];
$L__BB7_148:
	setp.lt.f32 	%p80, %f1, %f60;
	st.global.f32 	[%rd16+24], %f105;
	mov.f32 	%f106, 0f00000000;
	@%p80 bra 	$L__BB7_150;
	ld.global.f32 	%f106, [%rd15+28];
$L__BB7_150:
	st.global.f32 	[%rd16+28], %f106;
	add.s32 	%r1224, %r1224, 16;
	add.s32 	%r1223, %r1223, 16;
	setp.ne.s32 	%p81, %r1224, 0;
	@%p81 bra 	$L__BB7_118;
$L__BB7_151:
	setp.eq.s32 	%p82, %r543, 0;
	@%p82 bra 	$L__BB7_186;
	and.b32  	%r551, %r565, 7;
	setp.lt.u32 	%p83, %r543, 8;
	@%p83 bra 	$L__BB7_170;
	setp.lt.f32 	%p84, %f1, %f60;
	add.s32 	%r552, %r1226, %r542;
	mul.wide.s32 	%rd38, %r552, 4;
	add.s64 	%rd17, %rd2, %rd38;
	mov.f32 	%f107, 0f00000000;
	@%p84 bra 	$L__BB7_155;
	ld.global.f32 	%f107, [%rd17];
$L__BB7_155:
	setp.lt.f32 	%p85, %f1, %f60;
	add.s64 	%rd18, %rd1, %rd38;
	st.global.f32 	[%rd18], %f107;
	mov.f32 	%f108, 0f00000000;
	@%p85 bra 	$L__BB7_157;
	ld.global.f32 	%f108, [%rd17+4];
$L__BB7_157:
	setp.lt.f32 	%p86, %f1, %f60;
	st.global.f32 	[%rd18+4], %f108;
	mov.f32 	%f109, 0f00000000;
	@%p86 bra 	$L__BB7_159;
	ld.global.f32 	%f109, [%rd17+8];
$L__BB7_159:
	setp.lt.f32 	%p87, %f1, %f60;
	st.global.f32 	[%rd18+8], %f109;
	mov.f32 	%f110, 0f00000000;
	@%p87 bra 	$L__BB7_161;
	ld.global.f32 	%f110, [%rd17+12];
$L__BB7_161:
	setp.lt.f32 	%p88, %f1, %f60;
	st.global.f32 	[%rd18+12], %f110;
	mov.f32 	%f111, 0f00000000;
	@%p88 bra 	$L__BB7_163;
	ld.global.f32 	%f111, [%rd17+16];
$L__BB7_163:
	setp.lt.f32 	%p89, %f1, %f60;
	st.global.f32 	[%rd18+16], %f111;
	mov.f32 	%f112, 0f00000000;
	@%p89 bra 	$L__BB7_165;
	ld.global.f32 	%f112, [%rd17+20];
$L__BB7_165:
	setp.lt.f32 	%p90, %f1, %f60;
	st.global.f32 	[%rd18+20], %f112;
	mov.f32 	%f113, 0f00000000;
	@%p90 bra 	$L__BB7_167;
	ld.global.f32 	%f113, [%rd17+24];
$L__BB7_167:
	setp.lt.f32 	%p91, %f1, %f60;
	st.global.f32 	[%rd18+24], %f113;
	mov.f32 	%f114, 0f00000000;
	@%p91 bra 	$L__BB7_169;
	ld.global.f32 	%f114, [%rd17+28];
$L__BB7_169:
	st.global.f32 	[%rd18+28], %f114;
	add.s32 	%r1226, %r1226, 8;
$L__BB7_170:
	setp.eq.s32 	%p92, %r551, 0;
	@%p92 bra 	$L__BB7_186;
	and.b32  	%r555, %r565, 3;
	setp.lt.u32 	%p93, %r551, 4;
	@%p93 bra 	$L__BB7_181;
	setp.lt.f32 	%p94, %f1, %f60;
	add.s32 	%r556, %r1226, %r542;
	mul.wide.s32 	%rd40, %r556, 4;
	add.s64 	%rd19, %rd2, %rd40;
	mov.f32 	%f115, 0f00000000;
	@%p94 bra 	$L__BB7_174;
	ld.global.f32 	%f115, [%rd19];
$L__BB7_174:
	setp.lt.f32 	%p95, %f1, %f60;
	add.s64 	%rd20, %rd1, %rd40;
	st.global.f32 	[%rd20], %f115;
	mov.f32 	%f116, 0f00000000;
	@%p95 bra 	$L__BB7_176;
	ld.global.f32 	%f116, [%rd19+4];
$L__BB7_176:
	setp.lt.f32 	%p96, %f1, %f60;
	st.global.f32 	[%rd20+4], %f116;
	mov.f32 	%f117, 0f00000000;
	@%p96 bra 	$L__BB7_178;
	ld.global.f32 	%f117, [%rd19+8];
$L__BB7_178:
	setp.lt.f32 	%p97, %f1, %f60;
	st.global.f32 	[%rd20+8], %f117;
	mov.f32 	%f118, 0f00000000;
	@%p97 bra 	$L__BB7_180;
	ld.global.f32 	%f118, [%rd19+12];
$L__BB7_180:
	st.global.f32 	[%rd20+12], %f118;
	add.s32 	%r1226, %r1226, 4;
$L__BB7_181:
	setp.eq.s32 	%p98, %r555, 0;
	@%p98 bra 	$L__BB7_186;
	add.s32 	%r1229, %r1226, %r542;
	neg.s32 	%r1228, %r555;
$L__BB7_183:
	.pragma "nounroll";
	setp.lt.f32 	%p99, %f1, %f60;
	mul.wide.s32 	%rd21, %r1229, 4;
	add.s64 	%rd22, %rd2, %rd21;
	mov.f32 	%f119, 0f00000000;
	@%p99 bra 	$L__BB7_185;
	ld.global.f32 	%f119, [%rd22];
$L__BB7_185:
	add.s64 	%rd42, %rd1, %rd21;
	st.global.f32 	[%rd42], %f119;
	add.s32 	%r1229, %r1229, 1;
	add.s32 	%r1228, %r1228, 1;
	setp.ne.s32 	%p100, %r1228, 0;
	@%p100 bra 	$L__BB7_183;
$L__BB7_186:
	ret;

}


// ===== COMPILED SASS (sm_100) =====

	.target	sm_100

	.elftype	@"ET_EXEC"


//--------------------- .note.nv.tkinfo           --------------------------
	.section	.note.nv.tkinfo,"",@"SHT_NOTE"
	.sectionflags	@"SHF_NOTE_NV_TKINFO"
	.tkinfo
        /*0018*/ 	.word	0x00000002
        /*0030*/ 	.string	""
        /*0030*/ 	.string	"ptxas"
        /*0030*/ 	.string	"Cuda compilation tools, release 13.0, V13.0.88"
        /*0030*/ 	.string	"Build cuda_13.0.r13.0/compiler.36424714_0"
        /*0030*/ 	.string	"-arch sm_100 -m 64 "



//--------------------- .note.nv.cuinfo           --------------------------
	.section	.note.nv.cuinfo,"",@"SHT_NOTE"
	.sectionflags	@"SHF_NOTE_NV_CUINFO"
        /*0018*/ 	.short	0x0002
        /*001a*/ 	.short	0x0064
        /*001c*/ 	.short	0x0082
	.zero		2


//--------------------- .nv.info                  --------------------------
	.section	.nv.info,"",@"SHT_CUDA_INFO"
	.align	4


	//----- nvinfo : EIATTR_REGCOUNT
	.align		4
        /*0000*/ 	.byte	0x04, 0x2f
        /*0002*/ 	.short	(.L_10 - .L_9)
	.align		4
.L_9:
        /*0004*/ 	.word	index@(_Z3addiPfS_S_)
        /*0008*/ 	.word	0x0000001a


	//----- nvinfo : EIATTR_FRAME_SIZE
	.align		4
.L_10:
        /*000c*/ 	.byte	0x04, 0x11
        /*000e*/ 	.short	(.L_12 - .L_11)
	.align		4
.L_11:
        /*0010*/ 	.word	index@(_Z3addiPfS_S_)
        /*0014*/ 	.word	0x00000000


	//----- nvinfo : EIATTR_REGCOUNT
	.align		4
.L_12:
        /*0018*/ 	.byte	0x04, 0x2f
        /*001a*/ 	.short	(.L_14 - .L_13)
	.align		4
.L_13:
        /*001c*/ 	.word	index@(_Z18entrywise_multiplyiPfS_S_)
        /*0020*/ 	.word	0x0000001a


	//----- nvinfo : EIATTR_FRAME_SIZE
	.align		4
.L_14:
        /*0024*/ 	.byte	0x04, 0x11
        /*0026*/ 	.short	(.L_16 - .L_15)
	.align		4
.L_15:
        /*0028*/ 	.word	index@(_Z18entrywise_multiplyiPfS_S_)
        /*002c*/ 	.word	0x00000000


	//----- nvinfo : EIATTR_REGCOUNT
	.align		4
.L_16:
        /*0030*/ 	.byte	0x04, 0x2f
        /*0032*/ 	.short	(.L_18 - .L_17)
	.align		4
.L_17:
        /*0034*/ 	.word	index@(_Z8multiplyiiPfiiS_iS_)
        /*0038*/ 	.word	0x00000020


	//----- nvinfo : EIATTR_FRAME_SIZE
	.align		4
.L_18:
        /*003c*/ 	.byte	0x04, 0x11
        /*003e*/ 	.short	(.L_20 - .L_19)
	.align		4
.L_19:
        /*0040*/ 	.word	index@(_Z8multiplyiiPfiiS_iS_)
        /*0044*/ 	.word	0x00000000


	//----- nvinfo : EIATTR_REGCOUNT
	.align		4
.L_20:
        /*0048*/ 	.byte	0x04, 0x2f
        /*004a*/ 	.short	(.L_22 - .L_21)
	.align		4
.L_21:
        /*004c*/ 	.word	index@(_Z9transposeiiPfS_)
        /*0050*/ 	.word	0x0000000a


	//----- nvinfo : EIATTR_FRAME_SIZE
	.align		4
.L_22:
        /*0054*/ 	.byte	0x04, 0x11
        /*0056*/ 	.short	(.L_24 - .L_23)
	.align		4
.L_23:
        /*0058*/ 	.word	index@(_Z9transposeiiPfS_)
        /*005c*/ 	.word	0x00000000


	//----- nvinfo : EIATTR_REGCOUNT
	.align		4
.L_24:
        /*0060*/ 	.byte	0x04, 0x2f
        /*0062*/ 	.short	(.L_26 - .L_25)
	.align		4
.L_25:
        /*0064*/ 	.word	index@(_Z16add_constant_rowfiiPfS_)
        /*0068*/ 	.word	0x0000000e


	//----- nvinfo : EIATTR_FRAME_SIZE
	.align		4
.L_26:
        /*006c*/ 	.byte	0x04, 0x11
        /*006e*/ 	.short	(.L_28 - .L_27)
	.align		4
.L_27:
        /*0070*/ 	.word	index@(_Z16add_constant_rowfiiPfS_)
        /*0074*/ 	.word	0x00000000


	//----- nvinfo : EIATTR_REGCOUNT
	.align		4
.L_28:
        /*0078*/ 	.byte	0x04, 0x2f
        /*007a*/ 	.short	(.L_30 - .L_29)
	.align		4
.L_29:
        /*007c*/ 	.word	index@(_Z18setup_random_stateP17curandStateXORWOWim)
        /*0080*/ 	.word	0x0000001f


	//----- nvinfo : EIATTR_FRAME_SIZE
	.align		4
.L_30:
        /*0084*/ 	.byte	0x04, 0x11
        /*0086*/ 	.short	(.L_32 - .L_31)
	.align		4
.L_31:
        /*0088*/ 	.word	index@(_Z18setup_random_stateP17curandStateXORWOWim)
        /*008c*/ 	.word	0x00000000


	//----- nvinfo : EIATTR_REGCOUNT
	.align		4
.L_32:
        /*0090*/ 	.byte	0x04, 0x2f
        /*0092*/ 	.short	(.L_34 - .L_33)
	.align		4
.L_33:
        /*0094*/ 	.word	index@(_Z16dropout_elementsP17curandStateXORWOWfiPfS1_)
        /*0098*/ 	.word	0x00000020


	//----- nvinfo : EIATTR_FRAME_SIZE
	.align		4
.L_34:
        /*009c*/ 	.byte	0x04, 0x11
        /*009e*/ 	.short	(.L_36 - .L_35)
	.align		4
.L_35:
        /*00a0*/ 	.word	index@(_Z16dropout_elementsP17curandStateXORWOWfiPfS1_)
        /*00a4*/ 	.word	0x00000000


	//----- nvinfo : EIATTR_REGCOUNT
	.align		4
.L_36:
        /*00a8*/ 	.byte	0x04, 0x2f
        /*00aa*/ 	.short	(.L_38 - .L_37)
	.align		4
.L_37:
        /*00ac*/ 	.word	index@(_Z12dropout_rowsfiPfS_m)
        /*00b0*/ 	.word	0x0000001f


	//----- nvinfo : EIATTR_FRAME_SIZE
	.align		4
.L_38:
        /*00b4*/ 	.byte	0x04, 0x11
        /*00b6*/ 	.short	(.L_40 - .L_39)
	.align		4
.L_39:
        /*00b8*/ 	.word	index@(_Z12dropout_rowsfiPfS_m)
        /*00bc*/ 	.word	0x00000030


	//----- nvinfo : EIATTR_MIN_STACK_SIZE
	.align		4
.L_40:
        /*00c0*/ 	.byte	0x04, 0x12
        /*00c2*/ 	.short	(.L_42 - .L_41)
	.align		4
.L_41:
        /*00c4*/ 	.word	index@(_Z12dropout_rowsfiPfS_m)
        /*00c8*/ 	.word	0x00000030


	//----- nvinfo : EIATTR_MIN_STACK_SIZE
	.align		4
.L_42:
        /*00cc*/ 	.byte	0x04, 0x12
        /*00ce*/ 	.short	(.L_44 - .L_43)
	.align		4
.L_43:
        /*00d0*/ 	.word	index@(_Z16dropout_elementsP17curandStateXORWOWfiPfS1_)
        /*00d4*/ 	.word	0x00000000


	//----- nvinfo : EIATTR_MIN_STACK_SIZE
	.align		4
.L_44:
        /*00d8*/ 	.byte	0x04, 0x12
        /*00da*/ 	.short	(.L_46 - .L_45)
	.align		4
.L_45:
        /*00dc*/ 	.word	index@(_Z18setup_random_stateP17curandStateXORWOWim)
        /*00e0*/ 	.word	0x00000000


	//----- nvinfo : EIATTR_MIN_STACK_SIZE
	.align		4
.L_46:
        /*00e4*/ 	.byte	0x04, 0x12
        /*00e6*/ 	.short	(.L_48 - .L_47)
	.align		4
.L_47:
        /*00e8*/ 	.word	index@(_Z16add_constant_rowfiiPfS_)
        /*00ec*/ 	.word	0x00000000


	//----- nvinfo : EIATTR_MIN_STACK_SIZE
	.align		4
.L_48:
        /*00f0*/ 	.byte	0x04, 0x12
        /*00f2*/ 	.short	(.L_50 - .L_49)
	.align		4
.L_49:
        /*00f4*/ 	.word	index@(_Z9transposeiiPfS_)
        /*00f8*/ 	.word	0x00000000


	//----- nvinfo : EIATTR_MIN_STACK_SIZE
	.align		4
.L_50:
        /*00fc*/ 	.byte	0x04, 0x12
        /*00fe*/ 	.short	(.L_52 - .L_51)
	.align		4
.L_51:
        /*0100*/ 	.word	index@(_Z8multiplyiiPfiiS_iS_)
        /*0104*/ 	.word	0x00000000


	//----- nvinfo : EIATTR_MIN_STACK_SIZE
	.align		4
.L_52:
        /*0108*/ 	.byte	0x04, 0x12
        /*010a*/ 	.short	(.L_54 - .L_53)
	.align		4
.L_53:
        /*010c*/ 	.word	index@(_Z18entrywise_multiplyiPfS_S_)
        /*0110*/ 	.word	0x00000000


	//----- nvinfo : EIATTR_MIN_STACK_SIZE
	.align		4
.L_54:
        /*0114*/ 	.byte	0x04, 0x12
        /*0116*/ 	.short	(.L_56 - .L_55)
	.align		4
.L_55:
        /*0118*/ 	.word	index@(_Z3addiPfS_S_)
        /*011c*/ 	.word	0x00000000
.L_56:


//--------------------- .nv.compat                --------------------------
	.section	.nv.compat,"",@"SHT_CUDA_COMPAT_INFO"
	.align	4
        /*0000*/ 	.byte	0x02, 0x09, 0x00, 0x00, 0x02, 0x02, 0x01, 0x00, 0x02, 0x05, 0x05, 0x00, 0x03, 0x07, 0x01, 0x01
        /*0010*/ 	.byte	0x02, 0x03, 0x00, 0x00, 0x02, 0x06, 0x01, 0x00, 0x04, 0x0b, 0x08, 0x00, 0x09, 0x00, 0x00, 0x00
        /*0020*/ 	.byte	0x00, 0x00, 0x00, 0x00


//--------------------- .nv.info._Z12dropout_rowsfiPfS_m --------------------------
	.section	.nv.info._Z12dropout_rowsfiPfS_m,"",@"SHT_CUDA_INFO"
	.sectionflags	@""
	.align	4


	//----- nvinfo : EIATTR_CUDA_API_VERSION
	.align		4
        /*0000*/ 	.byte	0x04, 0x37
        /*0002*/ 	.short	(.L_58 - .L_57)
.L_57:
        /*0004*/ 	.word	0x00000082


	//----- nvinfo : EIATTR_KPARAM_INFO
	.align		4
.L_58:
        /*0008*/ 	.byte	0x04, 0x17
        /*000a*/ 	.short	(.L_60 - .L_59)
.L_59:
        /*000c*/ 	.word	0x00000000
        /*0010*/ 	.short	0x0004
        /*0012*/ 	.short	0x0018
        /*0014*/ 	.byte	0x00, 0xf0, 0x21, 0x00


	//----- nvinfo : EIATTR_KPARAM_INFO
	.align		4
.L_60:
        /*0018*/ 	.byte	0x04, 0x17
        /*001a*/ 	.short	(.L_62 - .L_61)
.L_61:
        /*001c*/ 	.word	0x00000000
        /*0020*/ 	.short	0x0003
        /*0022*/ 	.short	0x0010
        /*0024*/ 	.byte	0x00, 0xf5, 0x21, 0x00


	//----- nvinfo : EIATTR_KPARAM_INFO
	.align		4
.L_62:
        /*0028*/ 	.byte	0x04, 0x17
        /*002a*/ 	.short	(.L_64 - .L_63)
.L_63:
        /*002c*/ 	.word	0x00000000
        /*0030*/ 	.short	0x0002
        /*0032*/ 	.short	0x0008
        /*0034*/ 	.byte	0x00, 0xf5, 0x21, 0x00


	//----- nvinfo : EIATTR_KPARAM_INFO
	.align		4
.L_64:
        /*0038*/ 	.byte	0x04, 0x17
        /*003a*/ 	.short	(.L_66 - .L_65)
.L_65:
        /*003c*/ 	.word	0x00000000
        /*0040*/ 	.short	0x0001
        /*0042*/ 	.short	0x0004
        /*0044*/ 	.byte	0x00, 0xf0, 0x11, 0x00


	//----- nvinfo : EIATTR_KPARAM_INFO
	.align		4
.L_66:
        /*0048*/ 	.byte	0x04, 0x17
        /*004a*/ 	.short	(.L_68 - .L_67)
.L_67:
        /*004c*/ 	.word	0x00000000
        /*0050*/ 	.short	0x0000
        /*0052*/ 	.short	0x0000
        /*0054*/ 	.byte	0x00, 0xf0, 0x11, 0x00


	//----- nvinfo : EIATTR_SPARSE_MMA_MASK
	.align		4
.L_68:
        /*0058*/ 	.byte	0x03, 0x50
        /*005a*/ 	.short	0x0000


	//----- nvinfo : EIATTR_MAXREG_COUNT
	.align		4
        /*005c*/ 	.byte	0x03, 0x1b
        /*005e*/ 	.short	0x00ff


	//----- nvinfo : EIATTR_MERCURY_ISA_VERSION
	.align		4
        /*0060*/ 	.byte	0x03, 0x5f
        /*0062*/ 	.short	0x0101


	//----- nvinfo : EIATTR_VRC_CTA_INIT_COUNT
	.align		4
        /*0064*/ 	.byte	0x02, 0x4a
	.zero		1
	.zero		1


	//----- nvinfo : EIATTR_EXIT_INSTR_OFFSETS
	.align		4
        /*0068*/ 	.byte	0x04, 0x1c
        /*006a*/ 	.short	(.L_70 - .L_69)


	//   ....[0]....
.L_69:
        /*006c*/ 	.word	0x00002720


	//   ....[1]....
        /*0070*/ 	.word	0x00002c40


	//   ....[2]....
        /*0074*/ 	.word	0x00003020


	//   ....[3]....
        /*0078*/ 	.word	0x00003270


	//   ....[4]....
        /*007c*/ 	.word	0x00003370


	//----- nvinfo : EIATTR_CRS_STACK_SIZE
	.align		4
.L_70:
        /*0080*/ 	.byte	0x04, 0x1e
        /*0082*/ 	.short	(.L_72 - .L_71)
.L_71:
        /*0084*/ 	.word	0x00000000


	//----- nvinfo : EIATTR_CBANK_PARAM_SIZE
	.align		4
.L_72:
        /*0088*/ 	.byte	0x03, 0x19
        /*008a*/ 	.short	0x0020


	//----- nvinfo : EIATTR_PARAM_CBANK
	.align		4
        /*008c*/ 	.byte	0x04, 0x0a
        /*008e*/ 	.short	(.L_74 - .L_73)
	.align		4
.L_73:
        /*0090*/ 	.word	index@(.nv.constant0._Z12dropout_rowsfiPfS_m)
        /*0094*/ 	.short	0x0380
        /*0096*/ 	.short	0x0020


	//----- nvinfo : EIATTR_SW_WAR
	.align		4
.L_74:
        /*0098*/ 	.byte	0x04, 0x36
        /*009a*/ 	.short	(.L_76 - .L_75)
.L_75:
        /*009c*/ 	.word	0x00000008
.L_76:


//--------------------- .nv.info._Z16dropout_elementsP17curandStateXORWOWfiPfS1_ --------------------------
	.section	.nv.info._Z16dropout_elementsP17curandStateXORWOWfiPfS1_,"",@"SHT_CUDA_INFO"
	.sectionflags	@""
	.align	4


	//----- nvinfo : EIATTR_CUDA_API_VERSION
	.align		4
        /*0000*/ 	.byte	0x04, 0x37
        /*0002*/ 	.short	(.L_78 - .L_77)
.L_77:
        /*0004*/ 	.word	0x00000082


	//----- nvinfo : EIATTR_KPARAM_INFO
	.align		4
.L_78:
        /*0008*/ 	.byte	0x04, 0x17
        /*000a*/ 	.short	(.L_80 - .L_79)
.L_79:
        /*000c*/ 	.word	0x00000000
        /*0010*/ 	.short	0x0004
        /*0012*/ 	.short	0x0018
        /*0014*/ 	.byte	0x00, 0xf5, 0x21, 0x00


	//----- nvinfo : EIATTR_KPARAM_INFO
	.align		4
.L_80:
        /*0018*/ 	.byte	0x04, 0x17
        /*001a*/ 	.short	(.L_82 - .L_81)
.L_81:
        /*001c*/ 	.word	0x00000000
        /*0020*/ 	.short	0x0003
        /*0022*/ 	.short	0x0010
        /*0024*/ 	.byte	0x00, 0xf5, 0x21, 0x00


	//----- nvinfo : EIATTR_KPARAM_INFO
	.align		4
.L_82:
        /*0028*/ 	.byte	0x04, 0x17
        /*002a*/ 	.short	(.L_84 - .L_83)
.L_83:
        /*002c*/ 	.word	0x00000000
        /*0030*/ 	.short	0x0002
        /*0032*/ 	.short	0x000c
        /*0034*/ 	.byte	0x00, 0xf0, 0x11, 0x00


	//----- nvinfo : EIATTR_KPARAM_INFO
	.align		4
.L_84:
        /*0038*/ 	.byte	0x04, 0x17
        /*003a*/ 	.short	(.L_86 - .L_85)
.L_85:
        /*003c*/ 	.word	0x00000000
        /*0040*/ 	.short	0x0001
        /*0042*/ 	.short	0x0008
        /*0044*/ 	.byte	0x00, 0xf0, 0x11, 0x00


	//----- nvinfo : EIATTR_KPARAM_INFO
	.align		4
.L_86:
        /*0048*/ 	.byte	0x04, 0x17
        /*004a*/ 	.short	(.L_88 - .L_87)
.L_87:
        /*004c*/ 	.word	0x00000000
        /*0050*/ 	.short	0x0000
        /*0052*/ 	.short	0x0000
        /*0054*/ 	.byte	0x00, 0xf5, 0x21, 0x00


	//----- nvinfo : EIATTR_SPARSE_MMA_MASK
	.align		4
.L_88:
        /*0058*/ 	.byte	0x03, 0x50
        /*005a*/ 	.short	0x0000


	//----- nvinfo : EIATTR_MAXREG_COUNT
	.align		4
        /*005c*/ 	.byte	0x03, 0x1b
        /*005e*/ 	.short	0x00ff


	//----- nvinfo : EIATTR_MERCURY_ISA_VERSION
	.align		4
        /*0060*/ 	.byte	0x03, 0x5f
        /*0062*/ 	.short	0x0101


	//----- nvinfo : EIATTR_VRC_CTA_INIT_COUNT
	.align		4
        /*0064*/ 	.byte	0x02, 0x4a
	.zero		1
	.zero		1


	//----- nvinfo : EIATTR_EXIT_INSTR_OFFSETS
	.align		4
        /*0068*/ 	.byte	0x04, 0x1c
        /*006a*/ 	.short	(.L_90 - .L_89)


	//   ....[0]....
.L_89:
        /*006c*/ 	.word	0x00000b30


	//----- nvinfo : EIATTR_CRS_STACK_SIZE
	.align		4
.L_90:
        /*0070*/ 	.byte	0x04, 0x1e
        /*0072*/ 	.short	(.L_92 - .L_91)
.L_91:
        /*0074*/ 	.word	0x00000000


	//----- nvinfo : EIATTR_CBANK_PARAM_SIZE
	.align		4
.L_92:
        /*0078*/ 	.byte	0x03, 0x19
        /*007a*/ 	.short	0x0020


	//----- nvinfo : EIATTR_PARAM_CBANK
	.align		4
        /*007c*/ 	.byte	0x04, 0x0a
        /*007e*/ 	.short	(.L_94 - .L_93)
	.align		4
.L_93:
        /*0080*/ 	.word	index@(.nv.constant0._Z16dropout_elementsP17curandStateXORWOWfiPfS1_)
        /*0084*/ 	.short	0x0380
        /*0086*/ 	.short	0x0020


	//----- nvinfo : EIATTR_SW_WAR
	.align		4
.L_94:
        /*0088*/ 	.byte	0x04, 0x36
        /*008a*/ 	.short	(.L_96 - .L_95)
.L_95:
        /*008c*/ 	.word	0x00000008
.L_96:


//--------------------- .nv.info._Z18setup_random_stateP17curandStateXORWOWim --------------------------
	.section	.nv.info._Z18setup_random_stateP17curandStateXORWOWim,"",@"SHT_CUDA_INFO"
	.sectionflags	@""
	.align	4


	//----- nvinfo : EIATTR_CUDA_API_VERSION
	.align		4
        /*0000*/ 	.byte	0x04, 0x37
        /*0002*/ 	.short	(.L_98 - .L_97)
.L_97:
        /*0004*/ 	.word	0x00000082


	//----- nvinfo : EIATTR_KPARAM_INFO
	.align		4
.L_98:
        /*0008*/ 	.byte	0x04, 0x17
        /*000a*/ 	.short	(.L_100 - .L_99)
.L_99:
        /*000c*/ 	.word	0x00000000
        /*0010*/ 	.short	0x0002
        /*0012*/ 	.short	0x0010
        /*0014*/ 	.byte	0x00, 0xf0, 0x21, 0x00


	//----- nvinfo : EIATTR_KPARAM_INFO
	.align		4
.L_100:
        /*0018*/ 	.byte	0x04, 0x17
        /*001a*/ 	.short	(.L_102 - .L_101)
.L_101:
        /*001c*/ 	.word	0x00000000
        /*0020*/ 	.short	0x0001
        /*0022*/ 	.short	0x0008
        /*0024*/ 	.byte	0x00, 0xf0, 0x11, 0x00


	//----- nvinfo : EIATTR_KPARAM_INFO
	.align		4
.L_102:
        /*0028*/ 	.byte	0x04, 0x17
        /*002a*/ 	.short	(.L_104 - .L_103)
.L_103:
        /*002c*/ 	.word	0x00000000
        /*0030*/ 	.short	0x0000
        /*0032*/ 	.short	0x0000
        /*0034*/ 	.byte	0x00, 0xf5, 0x21, 0x00


	//----- nvinfo : EIATTR_SPARSE_MMA_MASK
	.align		4
.L_104:
        /*0038*/ 	.byte	0x03, 0x50
        /*003a*/ 	.short	0x0000


	//----- nvinfo : EIATTR_MAXREG_COUNT
	.align		4
        /*003c*/ 	.byte	0x03, 0x1b
        /*003e*/ 	.short	0x00ff


	//----- nvinfo : EIATTR_MERCURY_ISA_VERSION
	.align		4
        /*0040*/ 	.byte	0x03, 0x5f
        /*0042*/ 	.short	0x0101


	//----- nvinfo : EIATTR_VRC_CTA_INIT_COUNT
	.align		4
        /*0044*/ 	.byte	0x02, 0x4a
	.zero		1
	.zero		1


	//----- nvinfo : EIATTR_EXIT_INSTR_OFFSETS
	.align		4
        /*0048*/ 	.byte	0x04, 0x1c
        /*004a*/ 	.short	(.L_106 - .L_105)


	//   ....[0]....
.L_105:
        /*004c*/ 	.word	0x00000070


	//   ....[1]....
        /*0050*/ 	.word	0x00000f00


	//----- nvinfo : EIATTR_CRS_STACK_SIZE
	.align		4
.L_106:
        /*0054*/ 	.byte	0x04, 0x1e
        /*0056*/ 	.short	(.L_108 - .L_107)
.L_107:
        /*0058*/ 	.word	0x00000000


	//----- nvinfo : EIATTR_CBANK_PARAM_SIZE
	.align		4
.L_108:
        /*005c*/ 	.byte	0x03, 0x19
        /*005e*/ 	.short	0x0018


	//----- nvinfo : EIATTR_PARAM_CBANK
	.align		4
        /*0060*/ 	.byte	0x04, 0x0a
        /*0062*/ 	.short	(.L_110 - .L_109)
	.align		4
.L_109:
        /*0064*/ 	.word	index@(.nv.constant0._Z18setup_random_stateP17curandStateXORWOWim)
        /*0068*/ 	.short	0x0380
        /*006a*/ 	.short	0x0018


	//----- nvinfo : EIATTR_SW_WAR
	.align		4
.L_110:
        /*006c*/ 	.byte	0x04, 0x36
        /*006e*/ 	.short	(.L_112 - .L_111)
.L_111:
        /*0070*/ 	.word	0x00000008
.L_112:


//--------------------- .nv.info._Z16add_constant_rowfiiPfS_ --------------------------
	.section	.nv.info._Z16add_constant_rowfiiPfS_,"",@"SHT_CUDA_INFO"
	.sectionflags	@""
	.align	4


	//----- nvinfo : EIATTR_CUDA_API_VERSION
	.align		4
        /*0000*/ 	.byte	0x04, 0x37
        /*0002*/ 	.short	(.L_114 - .L_113)
.L_113:
        /*0004*/ 	.word	0x00000082


	//----- nvinfo : EIATTR_KPARAM_INFO
	.align		4
.L_114:
        /*0008*/ 	.byte	0x04, 0x17
        /*000a*/ 	.short	(.L_116 - .L_115)
.L_115:
        /*000c*/ 	.word	0x00000000
        /*0010*/ 	.short	0x0004
        /*0012*/ 	.short	0x0018
        /*0014*/ 	.byte	0x00, 0xf5, 0x21, 0x00


	//----- nvinfo : EIATTR_KPARAM_INFO
	.align		4
.L_116:
        /*0018*/ 	.byte	0x04, 0x17
        /*001a*/ 	.short	(.L_118 - .L_117)
.L_117:
        /*001c*/ 	.word	0x00000000
        /*0020*/ 	.short	0x0003
        /*0022*/ 	.short	0x0010
        /*0024*/ 	.byte	0x00, 0xf5, 0x21, 0x00


	//----- nvinfo : EIATTR_KPARAM_INFO
	.align		4
.L_118:
        /*0028*/ 	.byte	0x04, 0x17
        /*002a*/ 	.short	(.L_120 - .L_119)
.L_119:
        /*002c*/ 	.word	0x00000000
        /*0030*/ 	.short	0x0002
        /*0032*/ 	.short	0x0008
        /*0034*/ 	.byte	0x00, 0xf0, 0x11, 0x00


	//----- nvinfo : EIATTR_KPARAM_INFO
	.align		4
.L_120:
        /*0038*/ 	.byte	0x04, 0x17
        /*003a*/ 	.short	(.L_122 - .L_121)
.L_121:
        /*003c*/ 	.word	0x00000000
        /*0040*/ 	.short	0x0001
        /*0042*/ 	.short	0x0004
        /*0044*/ 	.byte	0x00, 0xf0, 0x11, 0x00


	//----- nvinfo : EIATTR_KPARAM_INFO
	.align		4
.L_122:
        /*0048*/ 	.byte	0x04, 0x17
        /*004a*/ 	.short	(.L_124 - .L_123)
.L_123:
        /*004c*/ 	.word	0x00000000
        /*0050*/ 	.short	0x0000
        /*0052*/ 	.short	0x0000
        /*0054*/ 	.byte	0x00, 0xf0, 0x11, 0x00


	//----- nvinfo : EIATTR_SPARSE_MMA_MASK
	.align		4
.L_124:
        /*0058*/ 	.byte	0x03, 0x50
        /*005a*/ 	.short	0x0000


	//----- nvinfo : EIATTR_MAXREG_COUNT
	.align		4
        /*005c*/ 	.byte	0x03, 0x1b
        /*005e*/ 	.short	0x00ff


	//----- nvinfo : EIATTR_MERCURY_ISA_VERSION
	.align		4
        /*0060*/ 	.byte	0x03, 0x5f
        /*0062*/ 	.short	0x0101


	//----- nvinfo : EIATTR_VRC_CTA_INIT_COUNT
	.align		4
        /*0064*/ 	.byte	0x02, 0x4a
	.zero		1
	.zero		1


	//----- nvinfo : EIATTR_EXIT_INSTR_OFFSETS
	.align		4
        /*0068*/ 	.byte	0x04, 0x1c
        /*006a*/ 	.short	(.L_126 - .L_125)


	//   ....[0]....
.L_125:
        /*006c*/ 	.word	0x00000070


	//   ....[1]....
        /*0070*/ 	.word	0x000001a0


	//----- nvinfo : EIATTR_CRS_STACK_SIZE
	.align		4
.L_126:
        /*0074*/ 	.byte	0x04, 0x1e
        /*0076*/ 	.short	(.L_128 - .L_127)
.L_127:
        /*0078*/ 	.word	0x00000000


	//----- nvinfo : EIATTR_CBANK_PARAM_SIZE
	.align		4
.L_128:
        /*007c*/ 	.byte	0x03, 0x19
        /*007e*/ 	.short	0x0020


	//----- nvinfo : EIATTR_PARAM_CBANK
	.align		4
        /*0080*/ 	.byte	0x04, 0x0a
        /*0082*/ 	.short	(.L_130 - .L_129)
	.align		4
.L_129:
        /*0084*/ 	.word	index@(.nv.constant0._Z16add_constant_rowfiiPfS_)
        /*0088*/ 	.short	0x0380
        /*008a*/ 	.short	0x0020


	//----- nvinfo : EIATTR_SW_WAR
	.align		4
.L_130:
        /*008c*/ 	.byte	0x04, 0x36
        /*008e*/ 	.short	(.L_132 - .L_131)
.L_131:
        /*0090*/ 	.word	0x00000008
.L_132:


//--------------------- .nv.info._Z9transposeiiPfS_ --------------------------
	.section	.nv.info._Z9transposeiiPfS_,"",@"SHT_CUDA_INFO"
	.sectionflags	@""
	.align	4


	//----- nvinfo : EIATTR_CUDA_API_VERSION
	.align		4
        /*0000*/ 	.byte	0x04, 0x37
        /*0002*/ 	.short	(.L_134 - .L_133)
.L_133:
        /*0004*/ 	.word	0x00000082


	//----- nvinfo : EIATTR_KPARAM_INFO
	.align		4
.L_134:
        /*0008*/ 	.byte	0x04, 0x17
        /*000a*/ 	.short	(.L_136 - .L_135)
.L_135:
        /*000c*/ 	.word	0x00000000
        /*0010*/ 	.short	0x0003
        /*0012*/ 	.short	0x0010
        /*0014*/ 	.byte	0x00, 0xf5, 0x21, 0x00


	//----- nvinfo : EIATTR_KPARAM_INFO
	.align		4
.L_136:
        /*0018*/ 	.byte	0x04, 0x17
        /*001a*/ 	.short	(.L_138 - .L_137)
.L_137:
        /*001c*/ 	.word	0x00000000
        /*0020*/ 	.short	0x0002
        /*0022*/ 	.short	0x0008
        /*0024*/ 	.byte	0x00, 0xf5, 0x21, 0x00


	//----- nvinfo : EIATTR_KPARAM_INFO
	.align		4
.L_138:
        /*0028*/ 	.byte	0x04, 0x17
        /*002a*/ 	.short	(.L_140 - .L_139)
.L_139:
        /*002c*/ 	.word	0x00000000
        /*0030*/ 	.short	0x0001
        /*0032*/ 	.short	0x0004
        /*0034*/ 	.byte	0x00, 0xf0, 0x11, 0x00


	//----- nvinfo : EIATTR_KPARAM_INFO
	.align		4
.L_140:
        /*0038*/ 	.byte	0x04, 0x17
        /*003a*/ 	.short	(.L_142 - .L_141)
.L_141:
        /*003c*/ 	.word	0x00000000
        /*0040*/ 	.short	0x0000
        /*0042*/ 	.short	0x0000
        /*0044*/ 	.byte	0x00, 0xf0, 0x11, 0x00


	//----- nvinfo : EIATTR_SPARSE_MMA_MASK
	.align		4
.L_142:
        /*0048*/ 	.byte	0x03, 0x50
        /*004a*/ 	.short	0x0000


	//----- nvinfo : EIATTR_MAXREG_COUNT
	.align		4
        /*004c*/ 	.byte	0x03, 0x1b
        /*004e*/ 	.short	0x00ff


	//----- nvinfo : EIATTR_MERCURY_ISA_VERSION
	.align		4
        /*0050*/ 	.byte	0x03, 0x5f
        /*0052*/ 	.short	0x0101


	//----- nvinfo : EIATTR_VRC_CTA_INIT_COUNT
	.align		4
        /*0054*/ 	.byte	0x02, 0x4a
	.zero		1
	.zero		1


	//----- nvinfo : EIATTR_EXIT_INSTR_OFFSETS
	.align		4
        /*0058*/ 	.byte	0x04, 0x1c
        /*005a*/ 	.short	(.L_144 - .L_143)


	//   ....[0]....
.L_143:
        /*005c*/ 	.word	0x000000c0


	//   ....[1]....
        /*0060*/ 	.word	0x00000160


	//----- nvinfo : EIATTR_CBANK_PARAM_SIZE
	.align		4
.L_144:
        /*0064*/ 	.byte	0x03, 0x19
        /*0066*/ 	.short	0x0018


	//----- nvinfo : EIATTR_PARAM_CBANK
	.align		4
        /*0068*/ 	.byte	0x04, 0x0a
        /*006a*/ 	.short	(.L_146 - .L_145)
	.align		4
.L_145:
        /*006c*/ 	.word	index@(.nv.constant0._Z9transposeiiPfS_)
        /*0070*/ 	.short	0x0380
        /*0072*/ 	.short	0x0018


	//----- nvinfo : EIATTR_SW_WAR
	.align		4
.L_146:
        /*0074*/ 	.byte	0x04, 0x36
        /*0076*/ 	.short	(.L_148 - .L_147)
.L_147:
        /*0078*/ 	.word	0x00000008
.L_148:


//--------------------- .nv.info._Z8multiplyiiPfiiS_iS_ --------------------------
	.section	.nv.info._Z8multiplyiiPfiiS_iS_,"",@"SHT_CUDA_INFO"
	.sectionflags	@""
	.align	4


	//----- nvinfo : EIATTR_CUDA_API_VERSION
	.align		4
        /*0000*/ 	.byte	0x04, 0x37
        /*0002*/ 	.short	(.L_150 - .L_149)
.L_149:
        /*0004*/ 	.word	0x00000082


	//----- nvinfo : EIATTR_KPARAM_INFO
	.align		4
.L_150:
        /*0008*/ 	.byte	0x04, 0x17
        /*000a*/ 	.short	(.L_152 - .L_151)
.L_151:
        /*000c*/ 	.word	0x00000000
        /*0010*/ 	.short	0x0007
        /*0012*/ 	.short	0x0028
        /*0014*/ 	.byte	0x00, 0xf5, 0x21, 0x00


	//----- nvinfo : EIATTR_KPARAM_INFO
	.align		4
.L_152:
        /*0018*/ 	.byte	0x04, 0x17
        /*001a*/ 	.short	(.L_154 - .L_153)
.L_153:
        /*001c*/ 	.word	0x00000000
        /*0020*/ 	.short	0x0006
        /*0022*/ 	.short	0x0020
        /*0024*/ 	.byte	0x00, 0xf0, 0x11, 0x00


	//----- nvinfo : EIATTR_KPARAM_INFO
	.align		4
.L_154:
        /*0028*/ 	.byte	0x04, 0x17
        /*002a*/ 	.short	(.L_156 - .L_155)
.L_155:
        /*002c*/ 	.word	0x00000000
        /*0030*/ 	.short	0x0005
        /*0032*/ 	.short	0x0018
        /*0034*/ 	.byte	0x00, 0xf5, 0x21, 0x00


	//----- nvinfo : EIATTR_KPARAM_INFO
	.align		4
.L_156:
        /*0038*/ 	.byte	0x04, 0x17
        /*003a*/ 	.short	(.L_158 - .L_157)
.L_157:
        /*003c*/ 	.word	0x00000000
        /*0040*/ 	.short	0x0004
        /*0042*/ 	.short	0x0014
        /*0044*/ 	.byte	0x00, 0xf0, 0x11, 0x00


	//----- nvinfo : EIATTR_KPARAM_INFO
	.align		4
.L_158:
        /*0048*/ 	.byte	0x04, 0x17
        /*004a*/ 	.short	(.L_160 - .L_159)
.L_159:
        /*004c*/ 	.word	0x00000000
        /*0050*/ 	.short	0x0003
        /*0052*/ 	.short	0x0010
        /*0054*/ 	.byte	0x00, 0xf0, 0x11, 0x00


	//----- nvinfo : EIATTR_KPARAM_INFO
	.align		4
.L_160:
        /*0058*/ 	.byte	0x04, 0x17
        /*005a*/ 	.short	(.L_162 - .L_161)
.L_161:
        /*005c*/ 	.word	0x00000000
        /*0060*/ 	.short	0x0002
        /*0062*/ 	.short	0x0008
        /*0064*/ 	.byte	0x00, 0xf5, 0x21, 0x00


	//----- nvinfo : EIATTR_KPARAM_INFO
	.align		4
.L_162:
        /*0068*/ 	.byte	0x04, 0x17
        /*006a*/ 	.short	(.L_164 - .L_163)
.L_163:
        /*006c*/ 	.word	0x00000000
        /*0070*/ 	.short	0x0001
        /*0072*/ 	.short	0x0004
        /*0074*/ 	.byte	0x00, 0xf0, 0x11, 0x00


	//----- nvinfo : EIATTR_KPARAM_INFO
	.align		4
.L_164:
        /*0078*/ 	.byte	0x04, 0x17
        /*007a*/ 	.short	(.L_166 - .L_165)
.L_165:
        /*007c*/ 	.word	0x00000000
        /*0080*/ 	.short	0x0000
        /*0082*/ 	.short	0x0000
        /*0084*/ 	.byte	0x00, 0xf0, 0x11, 0x00


	//----- nvinfo : EIATTR_SPARSE_MMA_MASK
	.align		4
.L_166:
        /*0088*/ 	.byte	0x03, 0x50
        /*008a*/ 	.short	0x0000


	//----- nvinfo : EIATTR_MAXREG_COUNT
	.align		4
        /*008c*/ 	.byte	0x03, 0x1b
        /*008e*/ 	.short	0x00ff


	//----- nvinfo : EIATTR_MERCURY_ISA_VERSION
	.align		4
        /*0090*/ 	.byte	0x03, 0x5f
        /*0092*/ 	.short	0x0101


	//----- nvinfo : EIATTR_VRC_CTA_INIT_COUNT
	.align		4
        /*0094*/ 	.byte	0x02, 0x4a
	.zero		1
	.zero		1


	//----- nvinfo : EIATTR_EXIT_INSTR_OFFSETS
	.align		4
        /*0098*/ 	.byte	0x04, 0x1c
        /*009a*/ 	.short	(.L_168 - .L_167)


	//   ....[0]....
.L_167:
        /*009c*/ 	.word	0x000000d0


	//   ....[1]....
        /*00a0*/ 	.word	0x00000a40


	//----- nvinfo : EIATTR_CBANK_PARAM_SIZE
	.align		4
.L_168:
        /*00a4*/ 	.byte	0x03, 0x19
        /*00a6*/ 	.short	0x0030


	//----- nvinfo : EIATTR_PARAM_CBANK
	.align		4
        /*00a8*/ 	.byte	0x04, 0x0a
        /*00aa*/ 	.short	(.L_170 - .L_169)
	.align		4
.L_169:
        /*00ac*/ 	.word	index@(.nv.constant0._Z8multiplyiiPfiiS_iS_)
        /*00b0*/ 	.short	0x0380
        /*00b2*/ 	.short	0x0030


	//----- nvinfo : EIATTR_SW_WAR
	.align		4
.L_170:
        /*00b4*/ 	.byte	0x04, 0x36
        /*00b6*/ 	.short	(.L_172 - .L_171)
.L_171:
        /*00b8*/ 	.word	0x00000008
.L_172:


//--------------------- .nv.info._Z18entrywise_multiplyiPfS_S_ --------------------------
	.section	.nv.info._Z18entrywise_multiplyiPfS_S_,"",@"SHT_CUDA_INFO"
	.sectionflags	@""
	.align	4


	//----- nvinfo : EIATTR_CUDA_API_VERSION
	.align		4
        /*0000*/ 	.byte	0x04, 0x37
        /*0002*/ 	.short	(.L_174 - .L_173)
.L_173:
        /*0004*/ 	.word	0x00000082


	//----- nvinfo : EIATTR_KPARAM_INFO
	.align		4
.L_174:
        /*0008*/ 	.byte	0x04, 0x17
        /*000a*/ 	.short	(.L_176 - .L_175)
.L_175:
        /*000c*/ 	.word	0x00000000
        /*0010*/ 	.short	0x0003
        /*0012*/ 	.short	0x0018
        /*0014*/ 	.byte	0x00, 0xf5, 0x21, 0x00


	//----- nvinfo : EIATTR_KPARAM_INFO
	.align		4
.L_176:
        /*0018*/ 	.byte	0x04, 0x17
        /*001a*/ 	.short	(.L_178 - .L_177)
.L_177:
        /*001c*/ 	.word	0x00000000
        /*0020*/ 	.short	0x0002
        /*0022*/ 	.short	0x0010
        /*0024*/ 	.byte	0x00, 0xf5, 0x21, 0x00


	//----- nvinfo : EIATTR_KPARAM_INFO
	.align		4
.L_178:
        /*0028*/ 	.byte	0x04, 0x17
        /*002a*/ 	.short	(.L_180 - .L_179)
.L_179:
        /*002c*/ 	.word	0x00000000
        /*0030*/ 	.short	0x0001
        /*0032*/ 	.short	0x0008
        /*0034*/ 	.byte	0x00, 0xf5, 0x21, 0x00


	//----- nvinfo : EIATTR_KPARAM_INFO
	.align		4
.L_180:
        /*0038*/ 	.byte	0x04, 0x17
        /*003a*/ 	.short	(.L_182 - .L_181)
.L_181:
        /*003c*/ 	.word	0x00000000
        /*0040*/ 	.short	0x0000
        /*0042*/ 	.short	0x0000
        /*0044*/ 	.byte	0x00, 0xf0, 0x11, 0x00


	//----- nvinfo : EIATTR_SPARSE_MMA_MASK
	.align		4
.L_182:
        /*0048*/ 	.byte	0x03, 0x50
        /*004a*/ 	.short	0x0000


	//----- nvinfo : EIATTR_MAXREG_COUNT
	.align		4
        /*004c*/ 	.byte	0x03, 0x1b
        /*004e*/ 	.short	0x00ff


	//----- nvinfo : EIATTR_MERCURY_ISA_VERSION
	.align		4
        /*0050*/ 	.byte	0x03, 0x5f
        /*0052*/ 	.short	0x0101


	//----- nvinfo : EIATTR_VRC_CTA_INIT_COUNT
	.align		4
        /*0054*/ 	.byte	0x02, 0x4a
	.zero		1
	.zero		1


	//----- nvinfo : EIATTR_EXIT_INSTR_OFFSETS
	.align		4
        /*0058*/ 	.byte	0x04, 0x1c
        /*005a*/ 	.short	(.L_184 - .L_183)


	//   ....[0]....
.L_183:
        /*005c*/ 	.word	0x00000090


	//   ....[1]....
        /*0060*/ 	.word	0x000003a0


	//   ....[2]....
        /*0064*/ 	.word	0x000005d0


	//----- nvinfo : EIATTR_CRS_STACK_SIZE
	.align		4
.L_184:
        /*0068*/ 	.byte	0x04, 0x1e
        /*006a*/ 	.short	(.L_186 - .L_185)
.L_185:
        /*006c*/ 	.word	0x00000000


	//----- nvinfo : EIATTR_CBANK_PARAM_SIZE
	.align		4
.L_186:
        /*0070*/ 	.byte	0x03, 0x19
        /*0072*/ 	.short	0x0020


	//----- nvinfo : EIATTR_PARAM_CBANK
	.align		4
        /*0074*/ 	.byte	0x04, 0x0a
        /*0076*/ 	.short	(.L_188 - .L_187)
	.align		4
.L_187:
        /*0078*/ 	.word	index@(.nv.constant0._Z18entrywise_multiplyiPfS_S_)
        /*007c*/ 	.short	0x0380
        /*007e*/ 	.short	0x0020


	//----- nvinfo : EIATTR_SW_WAR
	.align		4
.L_188:
        /*0080*/ 	.byte	0x04, 0x36
        /*0082*/ 	.short	(.L_190 - .L_189)
.L_189:
        /*0084*/ 	.word	0x00000008
.L_190:


//--------------------- .nv.info._Z3addiPfS_S_    --------------------------
	.section	.nv.info._Z3addiPfS_S_,"",@"SHT_CUDA_INFO"
	.sectionflags	@""
	.align	4


	//----- nvinfo : EIATTR_CUDA_API_VERSION
	.align		4
        /*0000*/ 	.byte	0x04, 0x37
        /*0002*/ 	.short	(.L_192 - .L_191)
.L_191:
        /*0004*/ 	.word	0x00000082


	//----- nvinfo : EIATTR_KPARAM_INFO
	.align		4
.L_192:
        /*0008*/ 	.byte	0x04, 0x17
        /*000a*/ 	.short	(.L_194 - .L_193)
.L_193:
        /*000c*/ 	.word	0x00000000
        /*0010*/ 	.short	0x0003
        /*0012*/ 	.short	0x0018
        /*0014*/ 	.byte	0x00, 0xf5, 0x21, 0x00


	//----- nvinfo : EIATTR_KPARAM_INFO
	.align		4
.L_194:
        /*0018*/ 	.byte	0x04, 0x17
        /*001a*/ 	.short	(.L_196 - .L_195)
.L_195:
        /*001c*/ 	.word	0x00000000
        /*0020*/ 	.short	0x0002
        /*0022*/ 	.short	0x0010
        /*0024*/ 	.byte	0x00, 0xf5, 0x21, 0x00


	//----- nvinfo : EIATTR_KPARAM_INFO
	.align		4
.L_196:
        /*0028*/ 	.byte	0x04, 0x17
        /*002a*/ 	.short	(.L_198 - .L_197)
.L_197:
        /*002c*/ 	.word	0x00000000
        /*0030*/ 	.short	0x0001
        /*0032*/ 	.short	0x0008
        /*0034*/ 	.byte	0x00, 0xf5, 0x21, 0x00


	//----- nvinfo : EIATTR_KPARAM_INFO
	.align		4
.L_198:
        /*0038*/ 	.byte	0x04, 0x17
        /*003a*/ 	.short	(.L_200 - .L_199)
.L_199:
        /*003c*/ 	.word	0x00000000
        /*0040*/ 	.short	0x0000
        /*0042*/ 	.short	0x0000
        /*0044*/ 	.byte	0x00, 0xf0, 0x11, 0x00


	//----- nvinfo : EIATTR_SPARSE_MMA_MASK
	.align		4
.L_200:
        /*0048*/ 	.byte	0x03, 0x50
        /*004a*/ 	.short	0x0000


	//----- nvinfo : EIATTR_MAXREG_COUNT
	.align		4
        /*004c*/ 	.byte	0x03, 0x1b
        /*004e*/ 	.short	0x00ff


	//----- nvinfo : EIATTR_MERCURY_ISA_VERSION
	.align		4
        /*0050*/ 	.byte	0x03, 0x5f
        /*0052*/ 	.short	0x0101


	//----- nvinfo : EIATTR_VRC_CTA_INIT_COUNT
	.align		4
        /*0054*/ 	.byte	0x02, 0x4a
	.zero		1
	.zero		1


	//----- nvinfo : EIATTR_EXIT_INSTR_OFFSETS
	.align		4
        /*0058*/ 	.byte	0x04, 0x1c
        /*005a*/ 	.short	(.L_202 - .L_201)


	//   ....[0]....
.L_201:
        /*005c*/ 	.word	0x00000090


	//   ....[1]....
        /*0060*/ 	.word	0x000003a0


	//   ....[2]....
        /*0064*/ 	.word	0x000005d0


	//----- nvinfo : EIATTR_CRS_STACK_SIZE
	.align		4
.L_202:
        /*0068*/ 	.byte	0x04, 0x1e
        /*006a*/ 	.short	(.L_204 - .L_203)
.L_203:
        /*006c*/ 	.word	0x00000000


	//----- nvinfo : EIATTR_CBANK_PARAM_SIZE
	.align		4
.L_204:
        /*0070*/ 	.byte	0x03, 0x19
        /*0072*/ 	.short	0x0020


	//----- nvinfo : EIATTR_PARAM_CBANK
	.align		4
        /*0074*/ 	.byte	0x04, 0x0a
        /*0076*/ 	.short	(.L_206 - .L_205)
	.align		4
.L_205:
        /*0078*/ 	.word	index@(.nv.constant0._Z3addiPfS_S_)
        /*007c*/ 	.short	0x0380
        /*007e*/ 	.short	0x0020


	//----- nvinfo : EIATTR_SW_WAR
	.align		4
.L_206:
        /*0080*/ 	.byte	0x04, 0x36
        /*0082*/ 	.short	(.L_208 - .L_207)
.L_207:
        /*0084*/ 	.word	0x00000008
.L_208:


//--------------------- .nv.callgraph             --------------------------
	.section	.nv.callgraph,"",@"SHT_CUDA_CALLGRAPH"
	.align	4
	.sectionentsize	8
	.align		4
        /*0000*/ 	.word	0x00000000
	.align		4
        /*0004*/ 	.word	0xffffffff
	.align		4
        /*0008*/ 	.word	0x00000000
	.align		4
        /*000c*/ 	.word	0xfffffffe
	.align		4
        /*0010*/ 	.word	0x00000000
	.align		4
        /*0014*/ 	.word	0xfffffffd
	.align		4
        /*0018*/ 	.word	0x00000000
	.align		4
        /*001c*/ 	.word	0xfffffffc


//--------------------- .nv.constant4             --------------------------
	.section	.nv.constant4,"a",@progbits
	.align	8
	.align		8
.nv.constant4:
        /*0000*/ 	.dword	precalc_xorwow_matrix
	.align		8
        /*0008*/ 	.dword	precalc_xorwow_offset_matrix
	.align		8
        /*0010*/ 	.dword	mrg32k3aM1
	.align		8
        /*0018*/ 	.dword	mrg32k3aM2
	.align		8
        /*0020*/ 	.dword	mrg32k3aM1SubSeq
	.align		8
        /*0028*/ 	.dword	mrg32k3aM2SubSeq
	.align		8
        /*0030*/ 	.dword	mrg32k3aM1Seq
	.align		8
        /*0038*/ 	.dword	mrg32k3aM2Seq


//--------------------- .nv.constant3             --------------------------
	.section	.nv.constant3,"a",@progbits
	.align	8
.nv.constant3:
	.type		__cr_lgamma_table,@object
	.size		__cr_lgamma_table,(.L_8 - __cr_lgamma_table)
__cr_lgamma_table:
        /*0000*/ 	.byte	0x00, 0x00, 0x00, 0x00, 0x00, 0x00, 0x00, 0x00, 0x00, 0x00, 0x00, 0x00, 0x00, 0x00, 0x00, 0x00
        /*0010*/ 	.byte	0xef, 0x39, 0xfa, 0xfe, 0x42, 0x2e, 0xe6, 0x3f, 0x02, 0x20, 0x2a, 0xfa, 0x0b, 0xab, 0xfc, 0x3f
        /*0020*/ 	.byte	0xf9, 0x2c, 0x92, 0x7c, 0xa7, 0x6c, 0x09, 0x40, 0xc9, 0x79, 0x44, 0x3c, 0x64, 0x26, 0x13, 0x40
        /*0030*/ 	.byte	0xca, 0x01, 0xcf, 0x3a, 0x27, 0x51, 0x1a, 0x40, 0x30, 0xcc, 0x2d, 0xf3, 0xe1, 0x0c, 0x21, 0x40
        /*0040*/ 	.byte	0x0d, 0xb7, 0xfc, 0x82, 0x8e, 0x35, 0x25, 0x40
.L_8:


//--------------------- .text._Z12dropout_rowsfiPfS_m --------------------------
	.section	.text._Z12dropout_rowsfiPfS_m,"ax",@progbits
	.align	128
        .global         _Z12dropout_rowsfiPfS_m
        .type           _Z12dropout_rowsfiPfS_m,@function
        .size           _Z12dropout_rowsfiPfS_m,(.L_x_76 - _Z12dropout_rowsfiPfS_m)
        .other          _Z12dropout_rowsfiPfS_m,@"STO_CUDA_ENTRY STV_DEFAULT"
_Z12dropout_rowsfiPfS_m:
.text._Z12dropout_rowsfiPfS_m:
[----:B------:R-:W0:Y:S08]  /*0000*/  LDC R1, c[0x0][0x37c] ;  /* 0x0000df00ff017b82 */ /* 0x000e300000000800 */
[----:B------:R-:W1:Y:S01]  /*0010*/  LDC.64 R2, c[0x0][0x398] ;  /* 0x0000e600ff027b82 */ /* 0x000e620000000a00 */
[----:B------:R-:W2:Y:S01]  /*0020*/  S2R R11, SR_TID.X ;  /* 0x00000000000b7919 */ /* 0x000ea20000002100 */
[----:B0-----:R-:W-:Y:S01]  /*0030*/  VIADD R1, R1, 0xffffffd0 ;  /* 0xffffffd001017836 */ /* 0x001fe20000000000 */
[----:B------:R-:W0:Y:S01]  /*0040*/  LDCU.64 UR8, c[0x0][0x358] ;  /* 0x00006b00ff0877ac */ /* 0x000e220008000a00 */
[----:B------:R-:W-:Y:S04]  /*0050*/  BSSY.RECONVERGENT B0, `(.L_x_0) ;  /* 0x000025e000007945 */ /* 0x000fe80003800200 */
[----:B------:R-:W2:Y:S08]  /*0060*/  S2UR UR4, SR_CTAID.X ;  /* 0x00000000000479c3 */ /* 0x000eb00000002500 */
[----:B------:R-:W2:Y:S01]  /*0070*/  LDC R8, c[0x0][0x360] ;  /* 0x0000d800ff087b82 */ /* 0x000ea20000000800 */
[----:B-1----:R-:W-:-:S02]  /*0080*/  LOP3.LUT R0, R2, 0xaad26b49, RZ, 0x3c, !PT ;  /* 0xaad26b4902007812 */ /* 0x002fc400078e3cff */
[----:B------:R-:W-:-:S03]  /*0090*/  LOP3.LUT R2, R3, 0xf7dcefdd, RZ, 0x3c, !PT ;  /* 0xf7dcefdd03027812 */ /* 0x000fc600078e3cff */
[----:B------:R-:W-:Y:S02]  /*00a0*/  IMAD R0, R0, 0x4182bed5, RZ ;  /* 0x4182bed500007824 */ /* 0x000fe400078e02ff */
[----:B------:R-:W-:Y:S02]  /*00b0*/  IMAD R9, R2, -0x658354e5, RZ ;  /* 0x9a7cab1b02097824 */ /* 0x000fe400078e02ff */
[C---:B------:R-:W-:Y:S01]  /*00c0*/  VIADD R5, R0.reuse, 0x583f19 ;  /* 0x00583f1900057836 */ /* 0x040fe20000000000 */
[C---:B------:R-:W-:Y:S01]  /*00d0*/  LOP3.LUT R6, R0.reuse, 0x159a55e5, RZ, 0x3c, !PT ;  /* 0x159a55e500067812 */ /* 0x040fe200078e3cff */
[C---:B------:R-:W-:Y:S01]  /*00e0*/  VIADD R3, R0.reuse, 0x75bcd15 ;  /* 0x075bcd1500037836 */ /* 0x040fe20000000000 */
[----:B------:R-:W-:Y:S01]  /*00f0*/  IADD3 R2, PT, PT, R0, 0x64f0c9, R9 ;  /* 0x0064f0c900027810 */ /* 0x000fe20007ffe009 */
[C---:B------:R-:W-:Y:S01]  /*0100*/  VIADD R7, R9.reuse, 0x1f123bb5 ;  /* 0x1f123bb509077836 */ /* 0x040fe20000000000 */
[----:B------:R-:W-:Y:S01]  /*0110*/  LOP3.LUT R4, R9, 0x5491333, RZ, 0x3c, !PT ;  /* 0x0549133309047812 */ /* 0x000fe200078e3cff */
[----:B--2---:R-:W-:-:S02]  /*0120*/  IMAD R0, R8, UR4, R11 ;  /* 0x0000000408007c24 */ /* 0x004fc4000f8e020b */
[----:B------:R1:W-:Y:S04]  /*0130*/  STL.64 [R1], R2 ;  /* 0x0000000201007387 */ /* 0x0003e80000100a00 */
[----:B------:R1:W-:Y:S01]  /*0140*/  STL.64 [R1+0x8], R6 ;  /* 0x0000080601007387 */ /* 0x0003e20000100a00 */
[----:B------:R-:W-:-:S03]  /*0150*/  ISETP.NE.AND P0, PT, R0, RZ, PT ;  /* 0x000000ff0000720c */ /* 0x000fc60003f05270 */
[----:B------:R1:W-:Y:S10]  /*0160*/  STL.64 [R1+0x10], R4 ;  /* 0x0000100401007387 */ /* 0x0003f40000100a00 */
[----:B0-----:R-:W-:Y:S05]  /*0170*/  @!P0 BRA `(.L_x_1) ;  /* 0x00000024002c8947 */ /* 0x001fea0003800000 */
[--C-:B------:R-:W-:Y:S01]  /*0180*/  SHF.R.S32.HI R12, RZ, 0x1f, R0.reuse ;  /* 0x0000001fff0c7819 */ /* 0x100fe20000011400 */
[----:B------:R-:W-:Y:S02]  /*0190*/  IMAD.MOV.U32 R11, RZ, RZ, R0 ;  /* 0x000000ffff0b7224 */ /* 0x000fe400078e0000 */
[----:B------:R-:W-:-:S07]  /*01a0*/  IMAD.MOV.U32 R10, RZ, RZ, RZ ;  /* 0x000000ffff0a7224 */ /* 0x000fce00078e00ff */
.L_x_10:
[----:B-1----:R-:W-:Y:S01]  /*01b0*/  LOP3.LUT R2, R11, 0x3, RZ, 0xc0, !PT ;  /* 0x000000030b027812 */ /* 0x002fe200078ec0ff */
[----:B------:R-:W-:Y:S03]  /*01c0*/  BSSY.RECONVERGENT B1, `(.L_x_2) ;  /* 0x0000240000017945 */ /* 0x000fe60003800200 */
[----:B------:R-:W-:-:S04]  /*01d0*/  ISETP.NE.U32.AND P0, PT, R2, RZ, PT ;  /* 0x000000ff0200720c */ /* 0x000fc80003f05070 */
[----:B------:R-:W-:-:S13]  /*01e0*/  ISETP.NE.AND.EX P0, PT, RZ, RZ, PT, P0 ;  /* 0x000000ffff00720c */ /* 0x000fda0003f05300 */
[----:B0-----:R-:W-:Y:S05]  /*01f0*/  @!P0 BRA `(.L_x_3) ;  /* 0x0000002000f08947 */ /* 0x001fea0003800000 */
[----:B------:R-:W0:Y:S01]  /*0200*/  LDC.64 R8, c[0x4][RZ] ;  /* 0x01000000ff087b82 */ /* 0x000e220000000a00 */
[----:B------:R-:W-:Y:S02]  /*0210*/  CS2R R2, SRZ ;  /* 0x0000000000027805 */ /* 0x000fe4000001ff00 */
[----:B------:R-:W-:Y:S02]  /*0220*/  CS2R R4, SRZ ;  /* 0x0000000000047805 */ /* 0x000fe4000001ff00 */
[----:B------:R-:W-:Y:S01]  /*0230*/  CS2R R6, SRZ ;  /* 0x0000000000067805 */ /* 0x000fe2000001ff00 */
[----:B0-----:R-:W-:-:S07]  /*0240*/  IMAD.WIDE.U32 R8, R10, 0xc80, R8 ;  /* 0x00000c800a087825 */ /* 0x001fce00078e0008 */
.L_x_5:
[----:B------:R-:W-:-:S06]  /*0250*/  IMAD R13, R2, 0x4, R1 ;  /* 0x00000004020d7824 */ /* 0x000fcc00078e0201 */
[----:B------:R-:W5:Y:S01]  /*0260*/  LDL R13, [R13+0x4] ;  /* 0x000004000d0d7983 */ /* 0x000f620000100800 */
[----:B------:R-:W-:-:S05]  /*0270*/  UMOV UR4, URZ ;  /* 0x000000ff00047c82 */ /* 0x000fca0008000000 */
.L_x_4:
[----:B-----5:R-:W-:Y:S01]  /*0280*/  SHF.R.U32.HI R22, RZ, UR4, R13 ;  /* 0x00000004ff167c19 */ /* 0x020fe2000801160d */
[----:B------:R-:W-:-:S03]  /*0290*/  IMAD.SHL.U32 R14, R2, 0x20, RZ ;  /* 0x00000020020e7824 */ /* 0x000fc600078e00ff */
[----:B------:R-:W-:Y:S01]  /*02a0*/  LOP3.LUT R15, R22, 0x1, RZ, 0xc0, !PT ;  /* 0x00000001160f7812 */ /* 0x000fe200078ec0ff */
[----:B------:R-:W-:-:S03]  /*02b0*/  VIADD R14, R14, UR4 ;  /* 0x000000040e0e7c36 */ /* 0x000fc60008000000 */
[----:B------:R-:W-:Y:S01]  /*02c0*/  ISETP.NE.U32.AND P0, PT, R15, 0x1, PT ;  /* 0x000000010f00780c */ /* 0x000fe20003f05070 */
[----:B------:R-:W-:-:S03]  /*02d0*/  IMAD R15, R14, 0x5, RZ ;  /* 0x000000050e0f7824 */ /* 0x000fc600078e02ff */
[----:B------:R-:W-:Y:S01]  /*02e0*/  R2P PR, R22, 0x7e ;  /* 0x0000007e16007804 */ /* 0x000fe20000000000 */
[----:B------:R-:W-:-:S08]  /*02f0*/  IMAD.WIDE.U32 R14, R15, 0x4, R8 ;  /* 0x000000040f0e7825 */ /* 0x000fd000078e0008 */
[----:B------:R-:W2:Y:S04]  /*0300*/  @!P0 LDG.E R16, desc[UR8][R14.64+0x10] ;  /* 0x000010080e108981 */ /* 0x000ea8000c1e1900 */
[----:B------:R-:W3:Y:S04]  /*0310*/  @P1 LDG.E R18, desc[UR8][R14.64+0x24] ;  /* 0x000024080e121981 */ /* 0x000ee8000c1e1900 */
[----:B------:R-:W4:Y:S04]  /*0320*/  @P2 LDG.E R20, desc[UR8][R14.64+0x38] ;  /* 0x000038080e142981 */ /* 0x000f28000c1e1900 */
[----:B------:R-:W4:Y:S04]  /*0330*/  @P3 LDG.E R24, desc[UR8][R14.64+0x4c] ;  /* 0x00004c080e183981 */ /* 0x000f28000c1e1900 */
[----:B------:R-:W4:Y:S04]  /*0340*/  @P4 LDG.E R26, desc[UR8][R14.64+0x60] ;  /* 0x000060080e1a4981 */ /* 0x000f28000c1e1900 */
[----:B------:R-:W4:Y:S04]  /*0350*/  @!P0 LDG.E R17, desc[UR8][R14.64+0x4] ;  /* 0x000004080e118981 */ /* 0x000f28000c1e1900 */
[----:B------:R-:W4:Y:S04]  /*0360*/  @!P0 LDG.E R19, desc[UR8][R14.64+0xc] ;  /* 0x00000c080e138981 */ /* 0x000f28000c1e1900 */
[----:B------:R-:W4:Y:S04]  /*0370*/  @P1 LDG.E R21, desc[UR8][R14.64+0x18] ;  /* 0x000018080e151981 */ /* 0x000f28000c1e1900 */
[----:B------:R-:W4:Y:S04]  /*0380*/  @P3 LDG.E R23, desc[UR8][R14.64+0x40] ;  /* 0x000040080e173981 */ /* 0x000f28000c1e1900 */
[----:B------:R-:W4:Y:S04]  /*0390*/  @P5 LDG.E R25, desc[UR8][R14.64+0x70] ;  /* 0x000070080e195981 */ /* 0x000f28000c1e1900 */
[----:B------:R-:W4:Y:S01]  /*03a0*/  @P6 LDG.E R28, desc[UR8][R14.64+0x88] ;  /* 0x000088080e1c6981 */ /* 0x000f22000c1e1900 */
[----:B--2---:R-:W-:-:S03]  /*03b0*/  @!P0 LOP3.LUT R5, R5, R16, RZ, 0x3c, !PT ;  /* 0x0000001005058212 */ /* 0x004fc600078e3cff */
[----:B------:R-:W2:Y:S01]  /*03c0*/  @!P0 LDG.E R16, desc[UR8][R14.64] ;  /* 0x000000080e108981 */ /* 0x000ea2000c1e1900 */
[----:B---3--:R-:W-:-:S03]  /*03d0*/  @P1 LOP3.LUT R5, R5, R18, RZ, 0x3c, !PT ;  /* 0x0000001205051212 */ /* 0x008fc600078e3cff */
[----:B------:R-:W3:Y:S01]  /*03e0*/  @!P0 LDG.E R18, desc[UR8][R14.64+0x8] ;  /* 0x000008080e128981 */ /* 0x000ee2000c1e1900 */
[----:B----4-:R-:W-:-:S03]  /*03f0*/  @P2 LOP3.LUT R5, R5, R20, RZ, 0x3c, !PT ;  /* 0x0000001405052212 */ /* 0x010fc600078e3cff */
[----:B------:R-:W4:Y:S01]  /*0400*/  @P1 LDG.E R20, desc[UR8][R14.64+0x14] ;  /* 0x000014080e141981 */ /* 0x000f22000c1e1900 */
[----:B------:R-:W-:-:S03]  /*0410*/  @P3 LOP3.LUT R5, R5, R24, RZ, 0x3c, !PT ;  /* 0x0000001805053212 */ /* 0x000fc600078e3cff */
[----:B------:R-:W4:Y:S01]  /*0420*/  @P5 LDG.E R24, desc[UR8][R14.64+0x74] ;  /* 0x000074080e185981 */ /* 0x000f22000c1e1900 */
[----:B------:R-:W-:-:S03]  /*0430*/  @P4 LOP3.LUT R5, R5, R26, RZ, 0x3c, !PT ;  /* 0x0000001a05054212 */ /* 0x000fc600078e3cff */
[----:B------:R-:W4:Y:S01]  /*0440*/  @P3 LDG.E R26, desc[UR8][R14.64+0x44] ;  /* 0x000044080e1a3981 */ /* 0x000f22000c1e1900 */
[----:B------:R-:W-:-:S03]  /*0450*/  @!P0 LOP3.LUT R6, R6, R17, RZ, 0x3c, !PT ;  /* 0x0000001106068212 */ /* 0x000fc600078e3cff */
[----:B------:R-:W4:Y:S01]  /*0460*/  @P1 LDG.E R17, desc[UR8][R14.64+0x20] ;  /* 0x000020080e111981 */ /* 0x000f22000c1e1900 */
[----:B------:R-:W-:-:S03]  /*0470*/  @!P0 LOP3.LUT R4, R4, R19, RZ, 0x3c, !PT ;  /* 0x0000001304048212 */ /* 0x000fc600078e3cff */
[----:B------:R-:W4:Y:S01]  /*0480*/  @P2 LDG.E R19, desc[UR8][R14.64+0x2c] ;  /* 0x00002c080e132981 */ /* 0x000f22000c1e1900 */
[----:B------:R-:W-:-:S03]  /*0490*/  @P1 LOP3.LUT R6, R6, R21, RZ, 0x3c, !PT ;  /* 0x0000001506061212 */ /* 0x000fc600078e3cff */
[----:B------:R-:W4:Y:S01]  /*04a0*/  @P2 LDG.E R21, desc[UR8][R14.64+0x34] ;  /* 0x000034080e152981 */ /* 0x000f22000c1e1900 */
[----:B--2---:R-:W-:-:S03]  /*04b0*/  @!P0 LOP3.LUT R3, R3, R16, RZ, 0x3c, !PT ;  /* 0x0000001003038212 */ /* 0x004fc600078e3cff */
[----:B------:R-:W2:Y:S01]  /*04c0*/  @P1 LDG.E R16, desc[UR8][R14.64+0x1c] ;  /* 0x00001c080e101981 */ /* 0x000ea2000c1e1900 */
[----:B---3--:R-:W-:-:S03]  /*04d0*/  @!P0 LOP3.LUT R7, R7, R18, RZ, 0x3c, !PT ;  /* 0x0000001207078212 */ /* 0x008fc600078e3cff */
[----:B------:R-:W3:Y:S01]  /*04e0*/  @P2 LDG.E R18, desc[UR8][R14.64+0x28] ;  /* 0x000028080e122981 */ /* 0x000ee2000c1e1900 */
[----:B----4-:R-:W-:-:S03]  /*04f0*/  @P1 LOP3.LUT R3, R3, R20, RZ, 0x3c, !PT ;  /* 0x0000001403031212 */ /* 0x010fc600078e3cff */
[----:B------:R-:W4:Y:S01]  /*0500*/  @P2 LDG.E R20, desc[UR8][R14.64+0x30] ;  /* 0x000030080e142981 */ /* 0x000f22000c1e1900 */
[----:B------:R-:W-:-:S03]  /*0510*/  @P5 LOP3.LUT R5, R5, R24, RZ, 0x3c, !PT ;  /* 0x0000001805055212 */ /* 0x000fc600078e3cff */
[----:B------:R-:W4:Y:S01]  /*0520*/  @P3 LDG.E R24, desc[UR8][R14.64+0x3c] ;  /* 0x00003c080e183981 */ /* 0x000f22000c1e1900 */
[----:B------:R-:W-:-:S03]  /*0530*/  @P1 LOP3.LUT R4, R4, R17, RZ, 0x3c, !PT ;  /* 0x0000001104041212 */ /* 0x000fc600078e3cff */
[----:B------:R-:W4:Y:S01]  /*0540*/  @P3 LDG.E R17, desc[UR8][R14.64+0x48] ;  /* 0x000048080e113981 */ /* 0x000f22000c1e1900 */
[----:B------:R-:W-:-:S03]  /*0550*/  @P2 LOP3.LUT R6, R6, R19, RZ, 0x3c, !PT ;  /* 0x0000001306062212 */ /* 0x000fc600078e3cff */
[----:B------:R-:W4:Y:S01]  /*0560*/  @P4 LDG.E R19, desc[UR8][R14.64+0x54] ;  /* 0x000054080e134981 */ /* 0x000f22000c1e1900 */
[----:B------:R-:W-:Y:S02]  /*0570*/  @P2 LOP3.LUT R4, R4, R21, RZ, 0x3c, !PT ;  /* 0x0000001504042212 */ /* 0x000fe400078e3cff */
[----:B------:R-:W-:Y:S01]  /*0580*/  @P3 LOP3.LUT R6, R6, R23, RZ, 0x3c, !PT ;  /* 0x0000001706063212 */ /* 0x000fe200078e3cff */
[----:B------:R-:W4:Y:S04]  /*0590*/  @P4 LDG.E R21, desc[UR8][R14.64+0x5c] ;  /* 0x00005c080e154981 */ /* 0x000f28000c1e1900 */
[----:B------:R-:W4:Y:S01]  /*05a0*/  @P5 LDG.E R23, desc[UR8][R14.64+0x68] ;  /* 0x000068080e175981 */ /* 0x000f22000c1e1900 */
[----:B--2---:R-:W-:-:S03]  /*05b0*/  @P1 LOP3.LUT R7, R7, R16, RZ, 0x3c, !PT ;  /* 0x0000001007071212 */ /* 0x004fc600078e3cff */
[----:B------:R-:W2:Y:S01]  /*05c0*/  @P4 LDG.E R16, desc[UR8][R14.64+0x50] ;  /* 0x000050080e104981 */ /* 0x000ea2000c1e1900 */
[----:B---3--:R-:W-:-:S03]  /*05d0*/  @P2 LOP3.LUT R3, R3, R18, RZ, 0x3c, !PT ;  /* 0x0000001203032212 */ /* 0x008fc600078e3cff */
[----:B------:R-:W3:Y:S01]  /*05e0*/  @P4 LDG.E R18, desc[UR8][R14.64+0x58] ;  /* 0x000058080e124981 */ /* 0x000ee2000c1e1900 */
[----:B----4-:R-:W-:-:S03]  /*05f0*/  @P2 LOP3.LUT R7, R7, R20, RZ, 0x3c, !PT ;  /* 0x0000001407072212 */ /* 0x010fc600078e3cff */
[----:B------:R-:W4:Y:S01]  /*0600*/  @P5 LDG.E R20, desc[UR8][R14.64+0x64] ;  /* 0x000064080e145981 */ /* 0x000f22000c1e1900 */
[----:B------:R-:W-:-:S03]  /*0610*/  @P3 LOP3.LUT R3, R3, R24, RZ, 0x3c, !PT ;  /* 0x0000001803033212 */ /* 0x000fc600078e3cff */
[----:B------:R-:W4:Y:S01]  /*0620*/  @P5 LDG.E R24, desc[UR8][R14.64+0x6c] ;  /* 0x00006c080e185981 */ /* 0x000f22000c1e1900 */
[----:B------:R-:W-:Y:S02]  /*0630*/  LOP3.LUT P0, RZ, R22, 0x80, RZ, 0xc0, !PT ;  /* 0x0000008016ff7812 */ /* 0x000fe4000780c0ff */
[----:B------:R-:W-:Y:S02]  /*0640*/  @P3 LOP3.LUT R7, R7, R26, RZ, 0x3c, !PT ;  /* 0x0000001a07073212 */ /* 0x000fe400078e3cff */
[----:B------:R-:W-:Y:S02]  /*0650*/  @P3 LOP3.LUT R4, R4, R17, RZ, 0x3c, !PT ;  /* 0x0000001104043212 */ /* 0x000fe400078e3cff */
[----:B------:R-:W4:Y:S01]  /*0660*/  @P6 LDG.E R17, desc[UR8][R14.64+0x7c] ;  /* 0x00007c080e116981 */ /* 0x000f22000c1e1900 */
[----:B------:R-:W-:-:S03]  /*0670*/  @P4 LOP3.LUT R6, R6, R19, RZ, 0x3c, !PT ;  /* 0x0000001306064212 */ /* 0x000fc600078e3cff */
[----:B------:R-:W4:Y:S01]  /*0680*/  @P6 LDG.E R19, desc[UR8][R14.64+0x84] ;  /* 0x000084080e136981 */ /* 0x000f22000c1e1900 */
[----:B------:R-:W-:-:S03]  /*0690*/  @P4 LOP3.LUT R4, R4, R21, RZ, 0x3c, !PT ;  /* 0x0000001504044212 */ /* 0x000fc600078e3cff */
[----:B------:R-:W4:Y:S01]  /*06a0*/  @P0 LDG.E R26, desc[UR8][R14.64+0x9c] ;  /* 0x00009c080e1a0981 */ /* 0x000f22000c1e1900 */
[----:B------:R-:W-:-:S03]  /*06b0*/  @P5 LOP3.LUT R6, R6, R23, RZ, 0x3c, !PT ;  /* 0x0000001706065212 */ /* 0x000fc600078e3cff */
        /* <DEDUP_REMOVED lines=10> */
[----:B------:R-:W-:Y:S02]  /*0760*/  @P5 LOP3.LUT R4, R4, R25, RZ, 0x3c, !PT ;  /* 0x0000001904045212 */ /* 0x000fe400078e3cff */
[----:B------:R-:W-:Y:S02]  /*0770*/  @P6 LOP3.LUT R5, R5, R28, RZ, 0x3c, !PT ;  /* 0x0000001c05056212 */ /* 0x000fe400078e3cff */
[----:B------:R-:W-:Y:S02]  /*0780*/  @P6 LOP3.LUT R6, R6, R17, RZ, 0x3c, !PT ;  /* 0x0000001106066212 */ /* 0x000fe400078e3cff */
[----:B------:R-:W-:Y:S02]  /*0790*/  @P6 LOP3.LUT R4, R4, R19, RZ, 0x3c, !PT ;  /* 0x0000001304046212 */ /* 0x000fe400078e3cff */
[----:B------:R-:W-:Y:S02]  /*07a0*/  @P0 LOP3.LUT R5, R5, R26, RZ, 0x3c, !PT ;  /* 0x0000001a05050212 */ /* 0x000fe400078e3cff */
[----:B------:R-:W-:-:S02]  /*07b0*/  @P0 LOP3.LUT R6, R6, R21, RZ, 0x3c, !PT ;  /* 0x0000001506060212 */ /* 0x000fc400078e3cff */
[----:B------:R-:W-:Y:S02]  /*07c0*/  @P0 LOP3.LUT R4, R4, R23, RZ, 0x3c, !PT ;  /* 0x0000001704040212 */ /* 0x000fe400078e3cff */
[----:B--2---:R-:W-:Y:S02]  /*07d0*/  @P6 LOP3.LUT R3, R3, R16, RZ, 0x3c, !PT ;  /* 0x0000001003036212 */ /* 0x004fe400078e3cff */
[----:B---3--:R-:W-:Y:S02]  /*07e0*/  @P6 LOP3.LUT R7, R7, R18, RZ, 0x3c, !PT ;  /* 0x0000001207076212 */ /* 0x008fe400078e3cff */
[----:B----4-:R-:W-:Y:S02]  /*07f0*/  @P0 LOP3.LUT R3, R3, R20, RZ, 0x3c, !PT ;  /* 0x0000001403030212 */ /* 0x010fe400078e3cff */
[----:B------:R-:W-:Y:S02]  /*0800*/  @P0 LOP3.LUT R7, R7, R24, RZ, 0x3c, !PT ;  /* 0x0000001807070212 */ /* 0x000fe400078e3cff */
[----:B------:R-:W-:-:S13]  /*0810*/  R2P PR, R22.B1, 0x7f ;  /* 0x0000007f16007804 */ /* 0x000fda0000001000 */
[----:B------:R-:W2:Y:S04]  /*0820*/  @P0 LDG.E R18, desc[UR8][R14.64+0xa0] ;  /* 0x0000a0080e120981 */ /* 0x000ea8000c1e1900 */
[----:B------:R-:W3:Y:S04]  /*0830*/  @P0 LDG.E R19, desc[UR8][R14.64+0xa4] ;  /* 0x0000a4080e130981 */ /* 0x000ee8000c1e1900 */
[----:B------:R-:W4:Y:S04]  /*0840*/  @P0 LDG.E R20, desc[UR8][R14.64+0xa8] ;  /* 0x0000a8080e140981 */ /* 0x000f28000c1e1900 */
[----:B------:R-:W4:Y:S04]  /*0850*/  @P0 LDG.E R21, desc[UR8][R14.64+0xac] ;  /* 0x0000ac080e150981 */ /* 0x000f28000c1e1900 */
[----:B------:R-:W4:Y:S04]  /*0860*/  @P0 LDG.E R24, desc[UR8][R14.64+0xb0] ;  /* 0x0000b0080e180981 */ /* 0x000f28000c1e1900 */
[----:B------:R-:W4:Y:S04]  /*0870*/  @P1 LDG.E R16, desc[UR8][R14.64+0xbc] ;  /* 0x0000bc080e101981 */ /* 0x000f28000c1e1900 */
[----:B------:R-:W4:Y:S04]  /*0880*/  @P1 LDG.E R26, desc[UR8][R14.64+0xb4] ;  /* 0x0000b4080e1a1981 */ /* 0x000f28000c1e1900 */
        /* <DEDUP_REMOVED lines=11> */
[----:B------:R-:W-:Y:S01]  /*0940*/  LOP3.LUT P0, RZ, R22, 0x8000, RZ, 0xc0, !PT ;  /* 0x0000800016ff7812 */ /* 0x000fe2000780c0ff */
[----:B------:R-:W4:Y:S01]  /*0950*/  @P2 LDG.E R24, desc[UR8][R14.64+0xd8] ;  /* 0x0000d8080e182981 */ /* 0x000f22000c1e1900 */
[----:B------:R-:W-:-:S03]  /*0960*/  @P1 LOP3.LUT R7, R7, R16, RZ, 0x3c, !PT ;  /* 0x0000001007071212 */ /* 0x000fc600078e3cff */
[----:B------:R-:W4:Y:S01]  /*0970*/  @P2 LDG.E R22, desc[UR8][R14.64+0xd0] ;  /* 0x0000d0080e162981 */ /* 0x000f22000c1e1900 */
[----:B------:R-:W-:-:S03]  /*0980*/  @P1 LOP3.LUT R3, R3, R26, RZ, 0x3c, !PT ;  /* 0x0000001a03031212 */ /* 0x000fc600078e3cff */
[----:B------:R-:W4:Y:S01]  /*0990*/  @P3 LDG.E R16, desc[UR8][R14.64+0xe4] ;  /* 0x0000e4080e103981 */ /* 0x000f22000c1e1900 */
[----:B------:R-:W-:-:S03]  /*09a0*/  @P1 LOP3.LUT R6, R6, R23, RZ, 0x3c, !PT ;  /* 0x0000001706061212 */ /* 0x000fc600078e3cff */
[----:B------:R-:W4:Y:S01]  /*09b0*/  @P3 LDG.E R26, desc[UR8][R14.64+0xdc] ;  /* 0x0000dc080e1a3981 */ /* 0x000f22000c1e1900 */
[----:B------:R-:W-:-:S03]  /*09c0*/  @P1 LOP3.LUT R4, R4, R17, RZ, 0x3c, !PT ;  /* 0x0000001104041212 */ /* 0x000fc600078e3cff */
        /* <DEDUP_REMOVED lines=43> */
[----:B------:R-:W-:-:S04]  /*0c80*/  UIADD3 UR4, UPT, UPT, UR4, 0x10, URZ ;  /* 0x0000001004047890 */ /* 0x000fc8000fffe0ff */
[----:B------:R-:W-:Y:S01]  /*0c90*/  UISETP.NE.AND UP0, UPT, UR4, 0x20, UPT ;  /* 0x000000200400788c */ /* 0x000fe2000bf05270 */
[----:B--2---:R-:W-:Y:S02]  /*0ca0*/  @P5 LOP3.LUT R5, R5, R18, RZ, 0x3c, !PT ;  /* 0x0000001205055212 */ /* 0x004fe400078e3cff */
[----:B---3--:R-:W-:Y:S02]  /*0cb0*/  @P6 LOP3.LUT R6, R6, R19, RZ, 0x3c, !PT ;  /* 0x0000001306066212 */ /* 0x008fe400078e3cff */
[----:B----4-:R-:W-:Y:S02]  /*0cc0*/  @P6 LOP3.LUT R3, R3, R20, RZ, 0x3c, !PT ;  /* 0x0000001403036212 */ /* 0x010fe400078e3cff */
[----:B------:R-:W-:Y:S02]  /*0cd0*/  @P6 LOP3.LUT R4, R4, R21, RZ, 0x3c, !PT ;  /* 0x0000001504046212 */ /* 0x000fe400078e3cff */
[----:B------:R-:W-:Y:S02]  /*0ce0*/  @P6 LOP3.LUT R7, R7, R22, RZ, 0x3c, !PT ;  /* 0x0000001607076212 */ /* 0x000fe400078e3cff */
[----:B------:R-:W-:-:S02]  /*0cf0*/  @P6 LOP3.LUT R5, R5, R16, RZ, 0x3c, !PT ;  /* 0x0000001005056212 */ /* 0x000fc400078e3cff */
[----:B------:R-:W-:Y:S02]  /*0d00*/  @P0 LOP3.LUT R3, R3, R24, RZ, 0x3c, !PT ;  /* 0x0000001803030212 */ /* 0x000fe400078e3cff */
[----:B------:R-:W-:Y:S02]  /*0d10*/  @P0 LOP3.LUT R5, R5, R28, RZ, 0x3c, !PT ;  /* 0x0000001c05050212 */ /* 0x000fe400078e3cff */
[----:B------:R-:W-:Y:S02]  /*0d20*/  @P0 LOP3.LUT R7, R7, R26, RZ, 0x3c, !PT ;  /* 0x0000001a07070212 */ /* 0x000fe400078e3cff */
[----:B------:R-:W-:Y:S02]  /*0d30*/  @P0 LOP3.LUT R4, R4, R23, RZ, 0x3c, !PT ;  /* 0x0000001704040212 */ /* 0x000fe400078e3cff */
[----:B------:R-:W-:Y:S01]  /*0d40*/  @P0 LOP3.LUT R6, R6, R17, RZ, 0x3c, !PT ;  /* 0x0000001106060212 */ /* 0x000fe200078e3cff */
[----:B------:R-:W-:Y:S06]  /*0d50*/  BRA.U UP0, `(.L_x_4) ;  /* 0xfffffff500487547 */ /* 0x000fec000b83ffff */
[----:B------:R-:W-:-:S05]  /*0d60*/  VIADD R2, R2, 0x1 ;  /* 0x0000000102027836 */ /* 0x000fca0000000000 */
[----:B------:R-:W-:-:S13]  /*0d70*/  ISETP.NE.AND P0, PT, R2, 0x5, PT ;  /* 0x000000050200780c */ /* 0x000fda0003f05270 */
[----:B------:R-:W-:Y:S05]  /*0d80*/  @P0 BRA `(.L_x_5) ;  /* 0xfffffff400300947 */ /* 0x000fea000383ffff */
[----:B------:R-:W-:Y:S01]  /*0d90*/  LOP3.LUT R2, R11, 0x3, RZ, 0xc0, !PT ;  /* 0x000000030b027812 */ /* 0x000fe200078ec0ff */
[----:B------:R0:W-:Y:S03]  /*0da0*/  STL.64 [R1+0x8], R6 ;  /* 0x0000080601007387 */ /* 0x0001e60000100a00 */
[----:B------:R-:W-:Y:S01]  /*0db0*/  ISETP.NE.U32.AND P0, PT, R2, 0x1, PT ;  /* 0x000000010200780c */ /* 0x000fe20003f05070 */
[----:B------:R0:W-:Y:S03]  /*0dc0*/  STL.64 [R1+0x10], R4 ;  /* 0x0000100401007387 */ /* 0x0001e60000100a00 */
[----:B------:R-:W-:Y:S01]  /*0dd0*/  ISETP.NE.AND.EX P0, PT, RZ, RZ, PT, P0 ;  /* 0x000000ffff00720c */ /* 0x000fe20003f05300 */
[----:B------:R0:W-:-:S12]  /*0de0*/  STL [R1+0x4], R3 ;  /* 0x0000040301007387 */ /* 0x0001d80000100800 */
[----:B0-----:R-:W-:Y:S05]  /*0df0*/  @!P0 BRA `(.L_x_3) ;  /* 0x0000001400f08947 */ /* 0x001fea0003800000 */
[----:B------:R-:W-:Y:S01]  /*0e00*/  UMOV UR4, URZ ;  /* 0x000000ff00047c82 */ /* 0x000fe20008000000 */
[----:B------:R-:W-:Y:S01]  /*0e10*/  CS2R R2, SRZ ;  /* 0x0000000000027805 */ /* 0x000fe2000001ff00 */
[----:B------:R-:W-:Y:S01]  /*0e20*/  IMAD.MOV.U32 R4, RZ, RZ, RZ ;  /* 0x000000ffff047224 */ /* 0x000fe200078e00ff */
[----:B------:R-:W-:Y:S01]  /*0e30*/  CS2R R6, SRZ ;  /* 0x0000000000067805 */ /* 0x000fe2000001ff00 */
[----:B------:R-:W-:-:S07]  /*0e40*/  IMAD.U32 R5, RZ, RZ, UR4 ;  /* 0x00000004ff057e24 */ /* 0x000fce000f8e00ff */
.L_x_7:
[----:B------:R-:W-:-:S06]  /*0e50*/  IMAD R13, R2, 0x4, R1 ;  /* 0x00000004020d7824 */ /* 0x000fcc00078e0201 */
[----:B------:R-:W5:Y:S01]  /*0e60*/  LDL R13, [R13+0x4] ;  /* 0x000004000d0d7983 */ /* 0x000f620000100800 */
[----:B------:R-:W-:-:S05]  /*0e70*/  UMOV UR4, URZ ;  /* 0x000000ff00047c82 */ /* 0x000fca0008000000 */
.L_x_6:
        /* <DEDUP_REMOVED lines=180> */
[----:B------:R0:W-:Y:S03]  /*19c0*/  STL [R1+0x4], R3 ;  /* 0x0000040301007387 */ /* 0x0001e60000100800 */
[----:B------:R-:W-:Y:S01]  /*19d0*/  ISETP.NE.AND.EX P0, PT, RZ, RZ, PT, P0 ;  /* 0x000000ffff00720c */ /* 0x000fe20003f05300 */
[----:B------:R0:W-:-:S12]  /*19e0*/  STL.64 [R1+0x10], R4 ;  /* 0x0000100401007387 */ /* 0x0001d80000100a00 */
[----:B0-----:R-:W-:Y:S05]  /*19f0*/  @P0 BRA `(.L_x_3) ;  /* 0x0000000800f00947 */ /* 0x001fea0003800000 */
[----:B------:R-:W-:Y:S01]  /*1a00*/  UMOV UR4, URZ ;  /* 0x000000ff00047c82 */ /* 0x000fe20008000000 */
[----:B------:R-:W-:Y:S01]  /*1a10*/  CS2R R2, SRZ ;  /* 0x0000000000027805 */ /* 0x000fe2000001ff00 */
[----:B------:R-:W-:Y:S01]  /*1a20*/  IMAD.MOV.U32 R4, RZ, RZ, RZ ;  /* 0x000000ffff047224 */ /* 0x000fe200078e00ff */
[----:B------:R-:W-:Y:S01]  /*1a30*/  CS2R R6, SRZ ;  /* 0x0000000000067805 */ /* 0x000fe2000001ff00 */
[----:B------:R-:W-:-:S07]  /*1a40*/  IMAD.U32 R5, RZ, RZ, UR4 ;  /* 0x00000004ff057e24 */ /* 0x000fce000f8e00ff */
.L_x_9:
[----:B------:R-:W-:-:S06]  /*1a50*/  IMAD R13, R2, 0x4, R1 ;  /* 0x00000004020d7824 */ /* 0x000fcc00078e0201 */
[----:B------:R-:W5:Y:S01]  /*1a60*/  LDL R13, [R13+0x4] ;  /* 0x000004000d0d7983 */ /* 0x000f620000100800 */
[----:B------:R-:W-:-:S05]  /*1a70*/  UMOV UR4, URZ ;  /* 0x000000ff00047c82 */ /* 0x000fca0008000000 */
.L_x_8:
        /* <DEDUP_REMOVED lines=177> */
[----:B------:R0:W-:Y:S04]  /*2590*/  STL.64 [R1+0x8], R6 ;  /* 0x0000080601007387 */ /* 0x0001e80000100a00 */
[----:B------:R0:W-:Y:S04]  /*25a0*/  STL [R1+0x4], R3 ;  /* 0x0000040301007387 */ /* 0x0001e80000100800 */
[----:B------:R0:W-:Y:S02]  /*25b0*/  STL.64 [R1+0x10], R4 ;  /* 0x0000100401007387 */ /* 0x0001e40000100a00 */
.L_x_3:
[----:B------:R-:W-:Y:S05]  /*25c0*/  BSYNC.RECONVERGENT B1 ;  /* 0x0000000000017941 */ /* 0x000fea0003800200 */
.L_x_2:
[C---:B------:R-:W-:Y:S01]  /*25d0*/  ISETP.GT.U32.AND P0, PT, R11.reuse, 0x3, PT ;  /* 0x000000030b00780c */ /* 0x040fe20003f04070 */
[----:B------:R-:W-:Y:S01]  /*25e0*/  VIADD R10, R10, 0x1 ;  /* 0x000000010a0a7836 */ /* 0x000fe20000000000 */
[--C-:B------:R-:W-:Y:S02]  /*25f0*/  SHF.R.U64 R11, R11, 0x2, R12.reuse ;  /* 0x000000020b0b7819 */ /* 0x100fe4000000120c */
[----:B------:R-:W-:Y:S02]  /*2600*/  ISETP.GT.U32.AND.EX P0, PT, R12, RZ, PT, P0 ;  /* 0x000000ff0c00720c */ /* 0x000fe40003f04100 */
[----:B------:R-:W-:-:S11]  /*2610*/  SHF.R.U32.HI R12, RZ, 0x2, R12 ;  /* 0x00000002ff0c7819 */ /* 0x000fd6000001160c */
[----:B------:R-:W-:Y:S05]  /*2620*/  @P0 BRA `(.L_x_10) ;  /* 0xffffffd800e00947 */ /* 0x000fea000383ffff */
.L_x_1:
[----:B------:R-:W-:Y:S05]  /*2630*/  BSYNC.RECONVERGENT B0 ;  /* 0x0000000000007941 */ /* 0x000fea0003800200 */
.L_x_0:
[----:B01----:R-:W0:Y:S01]  /*2640*/  LDC R7, c[0x0][0x384] ;  /* 0x0000e100ff077b82 */ /* 0x003e220000000800 */
[----:B------:R-:W-:-:S04]  /*2650*/  SHF.R.U32.HI R2, RZ, 0x2, R3 ;  /* 0x00000002ff027819 */ /* 0x000fc80000011603 */
[----:B------:R-:W-:Y:S01]  /*2660*/  LOP3.LUT R2, R2, R3, RZ, 0x3c, !PT ;  /* 0x0000000302027212 */ /* 0x000fe200078e3cff */
[----:B------:R-:W-:Y:S02]  /*2670*/  IMAD.SHL.U32 R3, R5, 0x10, RZ ;  /* 0x0000001005037824 */ /* 0x000fe400078e00ff */
[----:B------:R-:W1:Y:S02]  /*2680*/  LDC.64 R8, c[0x0][0x398] ;  /* 0x0000e600ff087b82 */ /* 0x000e640000000a00 */
[----:B------:R-:W-:-:S05]  /*2690*/  IMAD.SHL.U32 R4, R2, 0x2, RZ ;  /* 0x0000000202047824 */ /* 0x000fca00078e00ff */
[----:B------:R-:W-:-:S04]  /*26a0*/  LOP3.LUT R4, R2, R4, R3, 0x96, !PT ;  /* 0x0000000402047212 */ /* 0x000fc800078e9603 */
[----:B------:R-:W-:Y:S02]  /*26b0*/  LOP3.LUT R4, R4, R5, RZ, 0x3c, !PT ;  /* 0x0000000504047212 */ /* 0x000fe400078e3cff */
[----:B0-----:R-:W-:Y:S02]  /*26c0*/  ISETP.GE.AND P0, PT, R7, 0x1, PT ;  /* 0x000000010700780c */ /* 0x001fe40003f06270 */
[----:B-1----:R-:W-:Y:S02]  /*26d0*/  LOP3.LUT R8, R8, 0xaad26b49, RZ, 0x3c, !PT ;  /* 0xaad26b4908087812 */ /* 0x002fe400078e3cff */
[----:B------:R-:W-:-:S03]  /*26e0*/  LOP3.LUT R9, R9, 0xf7dcefdd, RZ, 0x3c, !PT ;  /* 0xf7dcefdd09097812 */ /* 0x000fc600078e3cff */
[----:B------:R-:W-:Y:S02]  /*26f0*/  IMAD R8, R8, 0x4182bed5, RZ ;  /* 0x4182bed508087824 */ /* 0x000fe400078e02ff */
[----:B------:R-:W-:-:S05]  /*2700*/  IMAD R9, R9, -0x658354e5, RZ ;  /* 0x9a7cab1b09097824 */ /* 0x000fca00078e02ff */
[----:B------:R-:W-:Y:S01]  /*2710*/  IADD3 R9, PT, PT, R8, 0x64f0c9, R9 ;  /* 0x0064f0c908097810 */ /* 0x000fe20007ffe009 */
[----:B------:R-:W-:Y:S06]  /*2720*/  @!P0 EXIT ;  /* 0x000000000000894d */ /* 0x000fec0003800000 */
[----:B------:R-:W-:Y:S01]  /*2730*/  ISETP.GE.U32.AND P0, PT, R7, 0x10, PT ;  /* 0x000000100700780c */ /* 0x000fe20003f06070 */
[----:B------:R-:W-:Y:S01]  /*2740*/  IMAD.MOV.U32 R3, RZ, RZ, 0x2f800000 ;  /* 0x2f800000ff037424 */ /* 0x000fe200078e00ff */
[----:B------:R-:W-:Y:S02]  /*2750*/  IADD3 R2, PT, PT, R9, 0x587c5, R4 ;  /* 0x000587c509027810 */ /* 0x000fe40007ffe004 */
[----:B------:R-:W-:Y:S02]  /*2760*/  LOP3.LUT R10, R7, 0xf, RZ, 0xc0, !PT ;  /* 0x0000000f070a7812 */ /* 0x000fe400078ec0ff */
[----:B------:R-:W-:Y:S02]  /*2770*/  I2FP.F32.U32 R2, R2 ;  /* 0x0000000200027245 */ /* 0x000fe40000201000 */
[----:B------:R-:W-:-:S03]  /*2780*/  ISETP.NE.AND P1, PT, R10, RZ, PT ;  /* 0x000000ff0a00720c */ /* 0x000fc60003f25270 */
[----:B------:R-:W-:Y:S01]  /*2790*/  FFMA R2, R2, R3, 1.1641532182693481445e-10 ;  /* 0x2f00000002027423 */ /* 0x000fe20000000003 */
[----:B------:R-:W-:Y:S02]  /*27a0*/  IMAD R3, R0, R7, RZ ;  /* 0x0000000700037224 */ /* 0x000fe400078e02ff */
[----:B------:R-:W-:Y:S01]  /*27b0*/  IMAD.MOV.U32 R0, RZ, RZ, RZ ;  /* 0x000000ffff007224 */ /* 0x000fe200078e00ff */
[----:B------:R-:W-:Y:S06]  /*27c0*/  @!P0 BRA `(.L_x_11) ;  /* 0x00000004001c8947 */ /* 0x000fec0003800000 */
[----:B------:R-:W0:Y:S01]  /*27d0*/  LDCU.64 UR6, c[0x0][0x388] ;  /* 0x00007100ff0677ac */ /* 0x000e220008000a00 */
[----:B------:R-:W-:Y:S01]  /*27e0*/  LOP3.LUT R0, R7, 0x7ffffff0, RZ, 0xc0, !PT ;  /* 0x7ffffff007007812 */ /* 0x000fe200078ec0ff */
[----:B------:R-:W-:Y:S01]  /*27f0*/  IMAD.MOV.U32 R8, RZ, RZ, R3 ;  /* 0x000000ffff087224 */ /* 0x000fe200078e0003 */
[----:B------:R-:W1:Y:S03]  /*2800*/  LDCU.64 UR4, c[0x0][0x390] ;  /* 0x00007200ff0477ac */ /* 0x000e660008000a00 */
[----:B------:R-:W-:Y:S01]  /*2810*/  IMAD.MOV R9, RZ, RZ, -R0 ;  /* 0x000000ffff097224 */ /* 0x000fe200078e0a00 */
[----:B------:R-:W2:Y:S01]  /*2820*/  LDCU UR10, c[0x0][0x380] ;  /* 0x00007000ff0a77ac */ /* 0x000ea20008000800 */
[----:B------:R-:W3:Y:S01]  /*2830*/  LDCU UR11, c[0x0][0x380] ;  /* 0x00007000ff0b77ac */ /* 0x000ee20008000800 */
[----:B0-----:R-:W-:Y:S02]  /*2840*/  UIADD3 UR6, UP0, UPT, UR6, 0x20, URZ ;  /* 0x0000002006067890 */ /* 0x001fe4000ff1e0ff */
[----:B-1----:R-:W-:-:S02]  /*2850*/  UIADD3 UR4, UP1, UPT, UR4, 0x20, URZ ;  /* 0x0000002004047890 */ /* 0x002fc4000ff3e0ff */
[----:B------:R-:W-:Y:S01]  /*2860*/  UIADD3.X UR7, UPT, UPT, URZ, UR7, URZ, UP0, !UPT ;  /* 0x00000007ff077290 */ /* 0x000fe200087fe4ff */
[----:B--2---:R-:W-:Y:S01]  /*2870*/  FSETP.GEU.AND P0, PT, R2, UR10, PT ;  /* 0x0000000a02007c0b */ /* 0x004fe2000bf0e000 */
[----:B---3--:R-:W-:-:S12]  /*2880*/  UIADD3.X UR5, UPT, UPT, URZ, UR5, URZ, UP1, !UPT ;  /* 0x00000005ff057290 */ /* 0x008fd80008ffe4ff */
.L_x_12:
[----:B------:R-:W-:Y:S02]  /*2890*/  IMAD.U32 R4, RZ, RZ, UR6 ;  /* 0x00000006ff047e24 */ /* 0x000fe4000f8e00ff */
[----:B------:R-:W-:Y:S02]  /*28a0*/  IMAD.U32 R5, RZ, RZ, UR7 ;  /* 0x00000007ff057e24 */ /* 0x000fe4000f8e00ff */
[----:B--2---:R-:W-:Y:S02]  /*28b0*/  IMAD.MOV.U32 R11, RZ, RZ, RZ ;  /* 0x000000ffff0b7224 */ /* 0x004fe400078e00ff */
[----:B------:R-:W-:-:S05]  /*28c0*/  IMAD.WIDE R4, R8, 0x4, R4 ;  /* 0x0000000408047825 */ /* 0x000fca00078e0204 */
[----:B------:R-:W2:Y:S01]  /*28d0*/  @P0 LDG.E R11, desc[UR8][R4.64+-0x20] ;  /* 0xffffe008040b0981 */ /* 0x000ea2000c1e1900 */
[----:B------:R-:W-:Y:S01]  /*28e0*/  FSETP.GEU.AND P2, PT, R2, UR11, PT ;  /* 0x0000000b02007c0b */ /* 0x000fe2000bf4e000 */
[----:B------:R-:W-:Y:S02]  /*28f0*/  IMAD.U32 R6, RZ, RZ, UR4 ;  /* 0x00000004ff067e24 */ /* 0x000fe4000f8e00ff */
[----:B------:R-:W-:Y:S02]  /*2900*/  IMAD.U32 R7, RZ, RZ, UR5 ;  /* 0x00000005ff077e24 */ /* 0x000fe4000f8e00ff */
[----:B------:R-:W-:Y:S02]  /*2910*/  IMAD.MOV.U32 R13, RZ, RZ, RZ ;  /* 0x000000ffff0d7224 */ /* 0x000fe400078e00ff */
[----:B------:R-:W-:-:S05]  /*2920*/  IMAD.WIDE R6, R8, 0x4, R6 ;  /* 0x0000000408067825 */ /* 0x000fca00078e0206 */
[----:B--2---:R0:W-:Y:S04]  /*2930*/  STG.E desc[UR8][R6.64+-0x20], R11 ;  /* 0xffffe00b06007986 */ /* 0x0041e8000c101908 */
[----:B------:R-:W2:Y:S01]  /*2940*/  @P2 LDG.E R13, desc[UR8][R4.64+-0x1c] ;  /* 0xffffe408040d2981 */ /* 0x000ea2000c1e1900 */
[----:B------:R-:W-:Y:S02]  /*2950*/  IMAD.MOV.U32 R15, RZ, RZ, RZ ;  /* 0x000000ffff0f7224 */ /* 0x000fe400078e00ff */
[----:B------:R-:W-:Y:S01]  /*2960*/  IMAD.MOV.U32 R17, RZ, RZ, RZ ;  /* 0x000000ffff117224 */ /* 0x000fe200078e00ff */
[----:B--2---:R1:W-:Y:S04]  /*2970*/  STG.E desc[UR8][R6.64+-0x1c], R13 ;  /* 0xffffe40d06007986 */ /* 0x0043e8000c101908 */
[----:B------:R-:W2:Y:S01]  /*2980*/  @P2 LDG.E R15, desc[UR8][R4.64+-0x18] ;  /* 0xffffe808040f2981 */ /* 0x000ea2000c1e1900 */
[----:B------:R-:W-:-:S03]  /*2990*/  IMAD.MOV.U32 R19, RZ, RZ, RZ ;  /* 0x000000ffff137224 */ /* 0x000fc600078e00ff */
[----:B--2---:R2:W-:Y:S04]  /*29a0*/  STG.E desc[UR8][R6.64+-0x18], R15 ;  /* 0xffffe80f06007986 */ /* 0x0045e8000c101908 */
[----:B------:R-:W3:Y:S01]  /*29b0*/  @P2 LDG.E R17, desc[UR8][R4.64+-0x14] ;  /* 0xffffec0804112981 */ /* 0x000ee2000c1e1900 */
[----:B0-----:R-:W-:-:S03]  /*29c0*/  IMAD.MOV.U32 R11, RZ, RZ, RZ ;  /* 0x000000ffff0b7224 */ /* 0x001fc600078e00ff */
[----:B---3--:R0:W-:Y:S04]  /*29d0*/  STG.E desc[UR8][R6.64+-0x14], R17 ;  /* 0xffffec1106007986 */ /* 0x0081e8000c101908 */
[----:B------:R-:W3:Y:S01]  /*29e0*/  @P2 LDG.E R19, desc[UR8][R4.64+-0x10] ;  /* 0xfffff00804132981 */ /* 0x000ee2000c1e1900 */
[----:B-1----:R-:W-:-:S03]  /*29f0*/  IMAD.MOV.U32 R13, RZ, RZ, RZ ;  /* 0x000000ffff0d7224 */ /* 0x002fc600078e00ff */
[----:B---3--:R1:W-:Y:S04]  /*2a00*/  STG.E desc[UR8][R6.64+-0x10], R19 ;  /* 0xfffff01306007986 */ /* 0x0083e8000c101908 */
[----:B------:R-:W3:Y:S01]  /*2a10*/  @P2 LDG.E R11, desc[UR8][R4.64+-0xc] ;  /* 0xfffff408040b2981 */ /* 0x000ee2000c1e1900 */
[----:B--2---:R-:W-:-:S03]  /*2a20*/  IMAD.MOV.U32 R15, RZ, RZ, RZ ;  /* 0x000000ffff0f7224 */ /* 0x004fc600078e00ff */
[----:B---3--:R2:W-:Y:S04]  /*2a30*/  STG.E desc[UR8][R6.64+-0xc], R11 ;  /* 0xfffff40b06007986 */ /* 0x0085e8000c101908 */
        /* <DEDUP_REMOVED lines=24> */
[----:B------:R-:W3:Y:S04]  /*2bc0*/  @P2 LDG.E R19, desc[UR8][R4.64+0x18] ;  /* 0x0000180804132981 */ /* 0x000ee8000c1e1900 */
[----:B---3--:R2:W-:Y:S04]  /*2bd0*/  STG.E desc[UR8][R6.64+0x18], R19 ;  /* 0x0000181306007986 */ /* 0x0085e8000c101908 */
[----:B------:R-:W3:Y:S01]  /*2be0*/  @P2 LDG.E R11, desc[UR8][R4.64+0x1c] ;  /* 0x00001c08040b2981 */ /* 0x000ee2000c1e1900 */
[----:B------:R-:W-:-:S02]  /*2bf0*/  VIADD R9, R9, 0x10 ;  /* 0x0000001009097836 */ /* 0x000fc40000000000 */
[----:B------:R-:W-:-:S03]  /*2c00*/  VIADD R8, R8, 0x10 ;  /* 0x0000001008087836 */ /* 0x000fc60000000000 */
[----:B------:R-:W-:Y:S01]  /*2c10*/  ISETP.NE.AND P2, PT, R9, RZ, PT ;  /* 0x000000ff0900720c */ /* 0x000fe20003f45270 */
[----:B---3--:R2:W-:-:S12]  /*2c20*/  STG.E desc[UR8][R6.64+0x1c], R11 ;  /* 0x00001c0b06007986 */ /* 0x0085d8000c101908 */
[----:B------:R-:W-:Y:S05]  /*2c30*/  @P2 BRA `(.L_x_12) ;  /* 0xfffffffc00142947 */ /* 0x000fea000383ffff */
.L_x_11:
[----:B------:R-:W-:Y:S05]  /*2c40*/  @!P1 EXIT ;  /* 0x000000000000994d */ /* 0x000fea0003800000 */
[----:B------:R-:W0:Y:S01]  /*2c50*/  LDCU UR6, c[0x0][0x384] ;  /* 0x00007080ff0677ac */ /* 0x000e220008000800 */
[----:B------:R-:W-:Y:S01]  /*2c60*/  ISETP.GE.U32.AND P0, PT, R10, 0x8, PT ;  /* 0x000000080a00780c */ /* 0x000fe20003f06070 */
[----:B0-----:R-:W-:-:S12]  /*2c70*/  ULOP3.LUT UR4, UR6, 0x7, URZ, 0xc0, !UPT ;  /* 0x0000000706047892 */ /* 0x001fd8000f8ec0ff */
[----:B------:R-:W-:Y:S05]  /*2c80*/  @!P0 BRA `(.L_x_13) ;  /* 0x0000000000e08947 */ /* 0x000fea0003800000 */
[----:B------:R-:W0:Y:S01]  /*2c90*/  LDCU UR5, c[0x0][0x380] ;  /* 0x00007000ff0577ac */ /* 0x000e220008000800 */
[----:B------:R-:W1:Y:S01]  /*2ca0*/  LDC.64 R4, c[0x0][0x388] ;  /* 0x0000e200ff047b82 */ /* 0x000e620000000a00 */
[----:B------:R-:W-:Y:S01]  /*2cb0*/  IMAD.IADD R9, R3, 0x1, R0 ;  /* 0x0000000103097824 */ /* 0x000fe200078e0200 */
[----:B------:R-:W-:Y:S01]  /*2cc0*/  BSSY.RECONVERGENT B0, `(.L_x_14) ;  /* 0x000000a000007945 */ /* 0x000fe20003800200 */
[----:B--2---:R-:W-:Y:S02]  /*2cd0*/  IMAD.MOV.U32 R13, RZ, RZ, RZ ;  /* 0x000000ffff0d7224 */ /* 0x004fe400078e00ff */
[----:B------:R-:W-:-:S03]  /*2ce0*/  IMAD.MOV.U32 R15, RZ, RZ, RZ ;  /* 0x000000ffff0f7224 */ /* 0x000fc600078e00ff */
[----:B------:R-:W2:Y:S01]  /*2cf0*/  LDC.64 R6, c[0x0][0x390] ;  /* 0x0000e400ff067b82 */ /* 0x000ea20000000a00 */
[----:B0-----:R-:W-:Y:S01]  /*2d00*/  FSETP.GEU.AND P0, PT, R2, UR5, PT ;  /* 0x0000000502007c0b */ /* 0x001fe2000bf0e000 */
[----:B-1----:R-:W-:-:S04]  /*2d10*/  IMAD.WIDE R4, R9, 0x4, R4 ;  /* 0x0000000409047825 */ /* 0x002fc800078e0204 */
[----:B--2---:R-:W-:-:S04]  /*2d20*/  IMAD.WIDE R6, R9, 0x4, R6 ;  /* 0x0000000409067825 */ /* 0x004fc800078e0206 */
[----:B------:R-:W-:-:S04]  /*2d30*/  IMAD.MOV.U32 R9, RZ, RZ, RZ ;  /* 0x000000ffff097224 */ /* 0x000fc800078e00ff */
[----:B------:R-:W-:Y:S05]  /*2d40*/  @!P0 BRA `(.L_x_15) ;  /* 0x0000000000048947 */ /* 0x000fea0003800000 */
[----:B------:R0:W5:Y:S02]  /*2d50*/  LDG.E R9, desc[UR8][R4.64] ;  /* 0x0000000804097981 */ /* 0x000164000c1e1900 */
.L_x_15:
[----:B------:R-:W-:Y:S05]  /*2d60*/  BSYNC.RECONVERGENT B0 ;  /* 0x0000000000007941 */ /* 0x000fea0003800200 */
.L_x_14:
[----:B-----5:R1:W-:Y:S01]  /*2d70*/  STG.E desc[UR8][R6.64], R9 ;  /* 0x0000000906007986 */ /* 0x0203e2000c101908 */
[----:B------:R-:W-:Y:S01]  /*2d80*/  BSSY.RECONVERGENT B0, `(.L_x_16) ;  /* 0x0000004000007945 */ /* 0x000fe20003800200 */
[----:B------:R-:W-:-:S03]  /*2d90*/  IMAD.MOV.U32 R11, RZ, RZ, RZ ;  /* 0x000000ffff0b7224 */ /* 0x000fc600078e00ff */
[----:B------:R-:W-:Y:S05]  /*2da0*/  @!P0 BRA `(.L_x_17) ;  /* 0x0000000000048947 */ /* 0x000fea0003800000 */
[----:B------:R2:W5:Y:S02]  /*2db0*/  LDG.E R11, desc[UR8][R4.64+0x4] ;  /* 0x00000408040b7981 */ /* 0x000564000c1e1900 */
.L_x_17:
[----:B------:R-:W-:Y:S05]  /*2dc0*/  BSYNC.RECONVERGENT B0 ;  /* 0x0000000000007941 */ /* 0x000fea0003800200 */
.L_x_16:
[----:B-----5:R3:W-:Y:S01]  /*2dd0*/  STG.E desc[UR8][R6.64+0x4], R11 ;  /* 0x0000040b06007986 */ /* 0x0207e2000c101908 */
[----:B------:R-:W-:Y:S01]  /*2de0*/  BSSY.RECONVERGENT B0, `(.L_x_18) ;  /* 0x0000004000007945 */ /* 0x000fe20003800200 */
[----:B-1----:R-:W-:-:S03]  /*2df0*/  IMAD.MOV.U32 R9, RZ, RZ, RZ ;  /* 0x000000ffff097224 */ /* 0x002fc600078e00ff */
[----:B------:R-:W-:Y:S05]  /*2e00*/  @!P0 BRA `(.L_x_19) ;  /* 0x0000000000048947 */ /* 0x000fea0003800000 */
[----:B------:R1:W5:Y:S02]  /*2e10*/  LDG.E R9, desc[UR8][R4.64+0x8] ;  /* 0x0000080804097981 */ /* 0x000364000c1e1900 */
.L_x_19:
[----:B------:R-:W-:Y:S05]  /*2e20*/  BSYNC.RECONVERGENT B0 ;  /* 0x0000000000007941 */ /* 0x000fea0003800200 */
.L_x_18:
[----:B-----5:R4:W-:Y:S01]  /*2e30*/  STG.E desc[UR8][R6.64+0x8], R9 ;  /* 0x0000080906007986 */ /* 0x0209e2000c101908 */
[----:B------:R-:W-:Y:S01]  /*2e40*/  BSSY.RECONVERGENT B0, `(.L_x_20) ;  /* 0x0000004000007945 */ /* 0x000fe20003800200 */
[----:B---3--:R-:W-:-:S03]  /*2e50*/  IMAD.MOV.U32 R11, RZ, RZ, RZ ;  /* 0x000000ffff0b7224 */ /* 0x008fc600078e00ff */
[----:B------:R-:W-:Y:S05]  /*2e60*/  @!P0 BRA `(.L_x_21) ;  /* 0x0000000000048947 */ /* 0x000fea0003800000 */
[----:B------:R3:W5:Y:S02]  /*2e70*/  LDG.E R11, desc[UR8][R4.64+0xc] ;  /* 0x00000c08040b7981 */ /* 0x000764000c1e1900 */
.L_x_21:
[----:B------:R-:W-:Y:S05]  /*2e80*/  BSYNC.RECONVERGENT B0 ;  /* 0x0000000000007941 */ /* 0x000fea0003800200 */
.L_x_20:
[----:B-----5:R0:W-:Y:S01]  /*2e90*/  STG.E desc[UR8][R6.64+0xc], R11 ;  /* 0x00000c0b06007986 */ /* 0x0201e2000c101908 */
[----:B------:R-:W-:Y:S01]  /*2ea0*/  BSSY.RECONVERGENT B0, `(.L_x_22) ;  /* 0x0000004000007945 */ /* 0x000fe20003800200 */
[----:B----4-:R-:W-:-:S03]  /*2eb0*/  IMAD.MOV.U32 R9, RZ, RZ, RZ ;  /* 0x000000ffff097224 */ /* 0x010fc600078e00ff */
[----:B------:R-:W-:Y:S05]  /*2ec0*/  @!P0 BRA `(.L_x_23) ;  /* 0x0000000000048947 */ /* 0x000fea0003800000 */
[----:B------:R4:W5:Y:S02]  /*2ed0*/  LDG.E R9, desc[UR8][R4.64+0x10] ;  /* 0x0000100804097981 */ /* 0x000964000c1e1900 */
.L_x_23:
[----:B------:R-:W-:Y:S05]  /*2ee0*/  BSYNC.RECONVERGENT B0 ;  /* 0x0000000000007941 */ /* 0x000fea0003800200 */
.L_x_22:
[----:B-----5:R1:W-:Y:S01]  /*2ef0*/  STG.E desc[UR8][R6.64+0x10], R9 ;  /* 0x0000100906007986 */ /* 0x0203e2000c101908 */
[----:B------:R-:W-:Y:S01]  /*2f00*/  BSSY.RECONVERGENT B0, `(.L_x_24) ;  /* 0x0000004000007945 */ /* 0x000fe20003800200 */
[----:B0-----:R-:W-:-:S03]  /*2f10*/  IMAD.MOV.U32 R11, RZ, RZ, RZ ;  /* 0x000000ffff0b7224 */ /* 0x001fc600078e00ff */
[----:B------:R-:W-:Y:S05]  /*2f20*/  @!P0 BRA `(.L_x_25) ;  /* 0x0000000000048947 */ /* 0x000fea0003800000 */
[----:B------:R0:W5:Y:S02]  /*2f30*/  LDG.E R11, desc[UR8][R4.64+0x14] ;  /* 0x00001408040b7981 */ /* 0x000164000c1e1900 */
.L_x_25:
[----:B------:R-:W-:Y:S05]  /*2f40*/  BSYNC.RECONVERGENT B0 ;  /* 0x0000000000007941 */ /* 0x000fea0003800200 */
.L_x_24:
[----:B-----5:R0:W-:Y:S01]  /*2f50*/  STG.E desc[UR8][R6.64+0x14], R11 ;  /* 0x0000140b06007986 */ /* 0x0201e2000c101908 */
[----:B------:R-:W-:Y:S04]  /*2f60*/  BSSY.RECONVERGENT B0, `(.L_x_26) ;  /* 0x0000003000007945 */ /* 0x000fe80003800200 */
[----:B------:R-:W-:Y:S05]  /*2f70*/  @!P0 BRA `(.L_x_27) ;  /* 0x0000000000048947 */ /* 0x000fea0003800000 */
[----:B------:R0:W5:Y:S02]  /*2f80*/  LDG.E R13, desc[UR8][R4.64+0x18] ;  /* 0x00001808040d7981 */ /* 0x000164000c1e1900 */
.L_x_27:
[----:B------:R-:W-:Y:S05]  /*2f90*/  BSYNC.RECONVERGENT B0 ;  /* 0x0000000000007941 */ /* 0x000fea0003800200 */
.L_x_26:
[----:B-----5:R0:W-:Y:S01]  /*2fa0*/  STG.E desc[UR8][R6.64+0x18], R13 ;  /* 0x0000180d06007986 */ /* 0x0201e2000c101908 */
[----:B------:R-:W-:Y:S04]  /*2fb0*/  BSSY.RECONVERGENT B0, `(.L_x_28) ;  /* 0x0000003000007945 */ /* 0x000fe80003800200 */
[----:B------:R-:W-:Y:S05]  /*2fc0*/  @!P0 BRA `(.L_x_29) ;  /* 0x0000000000048947 */ /* 0x000fea0003800000 */
[----:B------:R0:W5:Y:S02]  /*2fd0*/  LDG.E R15, desc[UR8][R4.64+0x1c] ;  /* 0x00001c08040f7981 */ /* 0x000164000c1e1900 */
.L_x_29:
[----:B------:R-:W-:Y:S05]  /*2fe0*/  BSYNC.RECONVERGENT B0 ;  /* 0x0000000000007941 */ /* 0x000fea0003800200 */
.L_x_28:
[----:B-----5:R0:W-:Y:S01]  /*2ff0*/  STG.E desc[UR8][R6.64+0x1c], R15 ;  /* 0x00001c0f06007986 */ /* 0x0201e2000c101908 */
[----:B------:R-:W-:-:S07]  /*3000*/  VIADD R0, R0, 0x8 ;  /* 0x0000000800007836 */ /* 0x000fce0000000000 */
.L_x_13:
[----:B------:R-:W-:-:S13]  /*3010*/  ISETP.NE.AND P0, PT, RZ, UR4, PT ;  /* 0x00000004ff007c0c */ /* 0x000fda000bf05270 */
[----:B------:R-:W-:Y:S05]  /*3020*/  @!P0 EXIT ;  /* 0x000000000000894d */ /* 0x000fea0003800000 */
[----:B------:R-:W-:Y:S02]  /*3030*/  UISETP.GE.U32.AND UP0, UPT, UR4, 0x4, UPT ;  /* 0x000000040400788c */ /* 0x000fe4000bf06070 */
[----:B------:R-:W-:-:S07]  /*3040*/  ULOP3.LUT UR5, UR6, 0x3, URZ, 0xc0, !UPT ;  /* 0x0000000306057892 */ /* 0x000fce000f8ec0ff */
[----:B------:R-:W-:Y:S05]  /*3050*/  BRA.U !UP0, `(.L_x_30) ;  /* 0x0000000108807547 */ /* 0x000fea000b800000 */
[----:B------:R-:W5:Y:S01]  /*3060*/  LDCU UR4, c[0x0][0x380] ;  /* 0x00007000ff0477ac */ /* 0x000f620008000800 */
[----:B01234-:R-:W0:Y:S01]  /*3070*/  LDC.64 R4, c[0x0][0x388] ;  /* 0x0000e200ff047b82 */ /* 0x01fe220000000a00 */
[----:B------:R-:W-:Y:S01]  /*3080*/  IMAD.IADD R9, R3, 0x1, R0 ;  /* 0x0000000103097824 */ /* 0x000fe200078e0200 */
[----:B------:R-:W-:Y:S01]  /*3090*/  BSSY.RECONVERGENT B0, `(.L_x_31) ;  /* 0x000000a000007945 */ /* 0x000fe20003800200 */
[----:B------:R-:W-:Y:S02]  /*30a0*/  IMAD.MOV.U32 R13, RZ, RZ, RZ ;  /* 0x000000ffff0d7224 */ /* 0x000fe400078e00ff */
[----:B------:R-:W-:-:S03]  /*30b0*/  IMAD.MOV.U32 R15, RZ, RZ, RZ ;  /* 0x000000ffff0f7224 */ /* 0x000fc600078e00ff */
[----:B------:R-:W1:Y:S01]  /*30c0*/  LDC.64 R6, c[0x0][0x390] ;  /* 0x0000e400ff067b82 */ /* 0x000e620000000a00 */
[----:B-----5:R-:W-:Y:S01]  /*30d0*/  FSETP.GEU.AND P0, PT, R2, UR4, PT ;  /* 0x0000000402007c0b */ /* 0x020fe2000bf0e000 */
[----:B0-----:R-:W-:-:S04]  /*30e0*/  IMAD.WIDE R4, R9, 0x4, R4 ;  /* 0x0000000409047825 */ /* 0x001fc800078e0204 */
[----:B-1----:R-:W-:-:S04]  /*30f0*/  IMAD.WIDE R6, R9, 0x4, R6 ;  /* 0x0000000409067825 */ /* 0x002fc800078e0206 */
[----:B------:R-:W-:-:S04]  /*3100*/  IMAD.MOV.U32 R9, RZ, RZ, RZ ;  /* 0x000000ffff097224 */ /* 0x000fc800078e00ff */
[----:B------:R-:W-:Y:S05]  /*3110*/  @!P0 BRA `(.L_x_32) ;  /* 0x0000000000048947 */ /* 0x000fea0003800000 */
[----:B------:R0:W5:Y:S02]  /*3120*/  LDG.E R9, desc[UR8][R4.64] ;  /* 0x0000000804097981 */ /* 0x000164000c1e1900 */
.L_x_32:
[----:B------:R-:W-:Y:S05]  /*3130*/  BSYNC.RECONVERGENT B0 ;  /* 0x0000000000007941 */ /* 0x000fea0003800200 */
.L_x_31:
[----:B-----5:R1:W-:Y:S01]  /*3140*/  STG.E desc[UR8][R6.64], R9 ;  /* 0x0000000906007986 */ /* 0x0203e2000c101908 */
[----:B------:R-:W-:Y:S01]  /*3150*/  BSSY.RECONVERGENT B0, `(.L_x_33) ;  /* 0x0000004000007945 */ /* 0x000fe20003800200 */
[----:B------:R-:W-:-:S03]  /*3160*/  IMAD.MOV.U32 R11, RZ, RZ, RZ ;  /* 0x000000ffff0b7224 */ /* 0x000fc600078e00ff */
[----:B------:R-:W-:Y:S05]  /*3170*/  @!P0 BRA `(.L_x_34) ;  /* 0x0000000000048947 */ /* 0x000fea0003800000 */
[----:B------:R2:W5:Y:S02]  /*3180*/  LDG.E R11, desc[UR8][R4.64+0x4] ;  /* 0x00000408040b7981 */ /* 0x000564000c1e1900 */
.L_x_34:
[----:B------:R-:W-:Y:S05]  /*3190*/  BSYNC.RECONVERGENT B0 ;  /* 0x0000000000007941 */ /* 0x000fea0003800200 */
.L_x_33:
[----:B-----5:R3:W-:Y:S01]  /*31a0*/  STG.E desc[UR8][R6.64+0x4], R11 ;  /* 0x0000040b06007986 */ /* 0x0207e2000c101908 */
[----:B------:R-:W-:Y:S04]  /*31b0*/  BSSY.RECONVERGENT B0, `(.L_x_35) ;  /* 0x0000003000007945 */ /* 0x000fe80003800200 */
[----:B------:R-:W-:Y:S05]  /*31c0*/  @!P0 BRA `(.L_x_36) ;  /* 0x0000000000048947 */ /* 0x000fea0003800000 */
[----:B------:R4:W5:Y:S02]  /*31d0*/  LDG.E R13, desc[UR8][R4.64+0x8] ;  /* 0x00000808040d7981 */ /* 0x000964000c1e1900 */
.L_x_36:
[----:B------:R-:W-:Y:S05]  /*31e0*/  BSYNC.RECONVERGENT B0 ;  /* 0x0000000000007941 */ /* 0x000fea0003800200 */
.L_x_35:
[----:B-----5:R0:W-:Y:S01]  /*31f0*/  STG.E desc[UR8][R6.64+0x8], R13 ;  /* 0x0000080d06007986 */ /* 0x0201e2000c101908 */
[----:B------:R-:W-:Y:S04]  /*3200*/  BSSY.RECONVERGENT B0, `(.L_x_37) ;  /* 0x0000003000007945 */ /* 0x000fe80003800200 */
[----:B------:R-:W-:Y:S05]  /*3210*/  @!P0 BRA `(.L_x_38) ;  /* 0x0000000000048947 */ /* 0x000fea0003800000 */
[----:B------:R0:W5:Y:S02]  /*3220*/  LDG.E R15, desc[UR8][R4.64+0xc] ;  /* 0x00000c08040f7981 */ /* 0x000164000c1e1900 */
.L_x_38:
[----:B------:R-:W-:Y:S05]  /*3230*/  BSYNC.RECONVERGENT B0 ;  /* 0x0000000000007941 */ /* 0x000fea0003800200 */
.L_x_37:
[----:B-----5:R0:W-:Y:S01]  /*3240*/  STG.E desc[UR8][R6.64+0xc], R15 ;  /* 0x00000c0f06007986 */ /* 0x0201e2000c101908 */
[----:B------:R-:W-:-:S07]  /*3250*/  VIADD R0, R0, 0x4 ;  /* 0x0000000400007836 */ /* 0x000fce0000000000 */
.L_x_30:
[----:B------:R-:W-:-:S13]  /*3260*/  ISETP.NE.AND P0, PT, RZ, UR5, PT ;  /* 0x00000005ff007c0c */ /* 0x000fda000bf05270 */
[----:B------:R-:W-:Y:S05]  /*3270*/  @!P0 EXIT ;  /* 0x000000000000894d */ /* 0x000fea0003800000 */
[----:B0123--:R-:W0:Y:S01]  /*3280*/  LDC.64 R6, c[0x0][0x388] ;  /* 0x0000e200ff067b82 */ /* 0x00fe220000000a00 */
[----:B------:R-:W1:Y:S01]  /*3290*/  LDCU UR4, c[0x0][0x380] ;  /* 0x00007000ff0477ac */ /* 0x000e620008000800 */
[----:B------:R-:W-:-:S06]  /*32a0*/  IMAD.IADD R11, R3, 0x1, R0 ;  /* 0x00000001030b7824 */ /* 0x000fcc00078e0200 */
[----:B------:R-:W2:Y:S01]  /*32b0*/  LDC.64 R8, c[0x0][0x390] ;  /* 0x0000e400ff087b82 */ /* 0x000ea20000000a00 */
[----:B-1----:R-:W-:Y:S01]  /*32c0*/  FSETP.GEU.AND P0, PT, R2, UR4, PT ;  /* 0x0000000402007c0b */ /* 0x002fe2000bf0e000 */
[----:B------:R-:W-:-:S12]  /*32d0*/  UIADD3 UR4, UPT, UPT, -UR5, URZ, URZ ;  /* 0x000000ff05047290 */ /* 0x000fd8000fffe1ff */
.L_x_39:
[----:B-1----:R-:W-:Y:S02]  /*32e0*/  IMAD.MOV.U32 R13, RZ, RZ, RZ ;  /* 0x000000ffff0d7224 */ /* 0x002fe400078e00ff */
[----:B0---4-:R-:W-:-:S05]  /*32f0*/  IMAD.WIDE R4, R11, 0x4, R6 ;  /* 0x000000040b047825 */ /* 0x011fca00078e0206 */
[----:B------:R-:W3:Y:S01]  /*3300*/  @P0 LDG.E R13, desc[UR8][R4.64] ;  /* 0x00000008040d0981 */ /* 0x000ee2000c1e1900 */
[----:B--2---:R-:W-:Y:S01]  /*3310*/  IMAD.WIDE R2, R11, 0x4, R8 ;  /* 0x000000040b027825 */ /* 0x004fe200078e0208 */
[----:B------:R-:W-:-:S03]  /*3320*/  UIADD3 UR4, UPT, UPT, UR4, 0x1, URZ ;  /* 0x0000000104047890 */ /* 0x000fc6000fffe0ff */
[----:B------:R-:W-:Y:S01]  /*3330*/  VIADD R11, R11, 0x1 ;  /* 0x000000010b0b7836 */ /* 0x000fe20000000000 */
[----:B------:R-:W-:Y:S01]  /*3340*/  UISETP.NE.AND UP0, UPT, UR4, URZ, UPT ;  /* 0x000000ff0400728c */ /* 0x000fe2000bf05270 */
[----:B---3--:R1:W-:Y:S08]  /*3350*/  STG.E desc[UR8][R2.64], R13 ;  /* 0x0000000d02007986 */ /* 0x0083f0000c101908 */
[----:B------:R-:W-:Y:S05]  /*3360*/  BRA.U UP0, `(.L_x_39) ;  /* 0xfffffffd00dc7547 */ /* 0x000fea000b83ffff */
[----:B------:R-:W-:Y:S05]  /*3370*/  EXIT ;  /* 0x000000000000794d */ /* 0x000fea0003800000 */
.L_x_40:
[----:B------:R-:W-:-:S00]  /*3380*/  BRA `(.L_x_40) ;  /* 0xfffffffc00fc7947 */ /* 0x000fc0000383ffff */
[----:B------:R-:W-:-:S00]  /*3390*/  NOP ;  /* 0x0000000000007918 */ /* 0x000fc00000000000 */
        /* <DEDUP_REMOVED lines=14> */
.L_x_76:


//--------------------- .text._Z16dropout_elementsP17curandStateXORWOWfiPfS1_ --------------------------
	.section	.text._Z16dropout_elementsP17curandStateXORWOWfiPfS1_,"ax",@progbits
	.align	128
        .global         _Z16dropout_elementsP17curandStateXORWOWfiPfS1_
        .type           _Z16dropout_elementsP17curandStateXORWOWfiPfS1_,@function
        .size           _Z16dropout_elementsP17curandStateXORWOWfiPfS1_,(.L_x_77 - _Z16dropout_elementsP17curandStateXORWOWfiPfS1_)
        .other          _Z16dropout_elementsP17curandStateXORWOWfiPfS1_,@"STO_CUDA_ENTRY STV_DEFAULT"
_Z16dropout_elementsP17curandStateXORWOWfiPfS1_:
.text._Z16dropout_elementsP17curandStateXORWOWfiPfS1_:
[----:B------:R-:W-:Y:S01]  /*0000*/  LDC R1, c[0x0][0x37c] ;  /* 0x0000df00ff017b82 */ /* 0x000fe20000000800 */
[----:B------:R-:W0:Y:S07]  /*0010*/  S2R R27, SR_TID.X ;  /* 0x00000000001b7919 */ /* 0x000e2e0000002100 */
[----:B------:R-:W0:Y:S01]  /*0020*/  S2UR UR6, SR_CTAID.X ;  /* 0x00000000000679c3 */ /* 0x000e220000002500 */
[----:B------:R-:W1:Y:S01]  /*0030*/  LDCU.64 UR4, c[0x0][0x358] ;  /* 0x00006b00ff0477ac */ /* 0x000e620008000a00 */
[----:B------:R-:W2:Y:S06]  /*0040*/  LDCU UR7, c[0x0][0x38c] ;  /* 0x00007180ff0777ac */ /* 0x000eac0008000800 */
[----:B------:R-:W0:Y:S01]  /*0050*/  LDC R16, c[0x0][0x360] ;  /* 0x0000d800ff107b82 */ /* 0x000e220000000800 */
[----:B------:R-:W3:Y:S01]  /*0060*/  LDCU UR8, c[0x0][0x388] ;  /* 0x00007100ff0877ac */ /* 0x000ee20008000800 */
[----:B------:R-:W4:Y:S06]  /*0070*/  LDCU UR9, c[0x0][0x388] ;  /* 0x00007100ff0977ac */ /* 0x000f2c0008000800 */
[----:B------:R-:W1:Y:S01]  /*0080*/  LDC.64 R2, c[0x0][0x380] ;  /* 0x0000e000ff027b82 */ /* 0x000e620000000a00 */
[----:B------:R-:W0:Y:S02]  /*0090*/  LDCU UR10, c[0x0][0x38c] ;  /* 0x00007180ff0a77ac */ /* 0x000e240008000800 */
[----:B0-----:R-:W-:-:S04]  /*00a0*/  IMAD R27, R16, UR6, R27 ;  /* 0x00000006101b7c24 */ /* 0x001fc8000f8e021b */
[----:B-1----:R-:W-:-:S05]  /*00b0*/  IMAD.WIDE R2, R27, 0x30, R2 ;  /* 0x000000301b027825 */ /* 0x002fca00078e0202 */
[----:B------:R0:W5:Y:S04]  /*00c0*/  LDG.E R17, desc[UR4][R2.64+0x20] ;  /* 0x0000200402117981 */ /* 0x000168000c1e1900 */
[----:B------:R0:W5:Y:S04]  /*00d0*/  LDG.E.64 R4, desc[UR4][R2.64+0x28] ;  /* 0x0000280402047981 */ /* 0x000168000c1e1b00 */
[----:B------:R0:W5:Y:S04]  /*00e0*/  LDG.E.64 R6, desc[UR4][R2.64] ;  /* 0x0000000402067981 */ /* 0x000168000c1e1b00 */
[----:B------:R0:W5:Y:S04]  /*00f0*/  LDG.E.64 R8, desc[UR4][R2.64+0x8] ;  /* 0x0000080402087981 */ /* 0x000168000c1e1b00 */
[----:B------:R0:W5:Y:S04]  /*0100*/  LDG.E.64 R10, desc[UR4][R2.64+0x10] ;  /* 0x00001004020a7981 */ /* 0x000168000c1e1b00 */
[----:B------:R0:W5:Y:S01]  /*0110*/  LDG.E.64 R12, desc[UR4][R2.64+0x18] ;  /* 0x00001804020c7981 */ /* 0x000162000c1e1b00 */
[----:B------:R-:W1:Y:S01]  /*0120*/  LDCU UR6, c[0x0][0x370] ;  /* 0x00006e00ff0677ac */ /* 0x000e620008000800 */
[----:B--2---:R-:W-:Y:S01]  /*0130*/  ISETP.GE.AND P0, PT, R27, UR7, PT ;  /* 0x000000071b007c0c */ /* 0x004fe2000bf06270 */
[----:B------:R-:W-:Y:S01]  /*0140*/  BSSY.RECONVERGENT B0, `(.L_x_41) ;  /* 0x0000098000007945 */ /* 0x000fe20003800200 */
[----:B-1----:R-:W-:-:S11]  /*0150*/  IMAD R16, R16, UR6, RZ ;  /* 0x0000000610107c24 */ /* 0x002fd6000f8e02ff */
[----:B0--34-:R-:W-:Y:S05]  /*0160*/  @P0 BRA `(.L_x_42) ;  /* 0x0000000800540947 */ /* 0x019fea0003800000 */
[----:B------:R-:W0:Y:S01]  /*0170*/  I2F.U32.RP R20, R16 ;  /* 0x0000001000147306 */ /* 0x000e220000209000 */
[C---:B------:R-:W-:Y:S01]  /*0180*/  IMAD.IADD R0, R16.reuse, 0x1, R27 ;  /* 0x0000000110007824 */ /* 0x040fe200078e021b */
[----:B------:R-:W-:Y:S01]  /*0190*/  ISETP.NE.U32.AND P2, PT, R16, RZ, PT ;  /* 0x000000ff1000720c */ /* 0x000fe20003f45070 */
[----:B------:R-:W-:Y:S01]  /*01a0*/  IMAD.MOV R21, RZ, RZ, -R16 ;  /* 0x000000ffff157224 */ /* 0x000fe200078e0a10 */
[----:B------:R-:W-:Y:S02]  /*01b0*/  BSSY.RECONVERGENT B1, `(.L_x_43) ;  /* 0x000003a000017945 */ /* 0x000fe40003800200 */
[C---:B------:R-:W-:Y:S02]  /*01c0*/  ISETP.GE.AND P0, PT, R0.reuse, UR7, PT ;  /* 0x0000000700007c0c */ /* 0x040fe4000bf06270 */
[----:B------:R-:W-:Y:S02]  /*01d0*/  VIMNMX R19, PT, PT, R0, UR7, !PT ;  /* 0x0000000700137c48 */ /* 0x000fe4000ffe0100 */
[----:B------:R-:W-:-:S04]  /*01e0*/  SEL R18, RZ, 0x1, P0 ;  /* 0x00000001ff127807 */ /* 0x000fc80000000000 */
[----:B------:R-:W-:Y:S01]  /*01f0*/  IADD3 R19, PT, PT, R19, -R0, -R18 ;  /* 0x8000000013137210 */ /* 0x000fe20007ffe812 */
[----:B0-----:R-:W0:Y:S02]  /*0200*/  MUFU.RCP R20, R20 ;  /* 0x0000001400147308 */ /* 0x001e240000001000 */
[----:B0-----:R-:W-:-:S06]  /*0210*/  VIADD R14, R20, 0xffffffe ;  /* 0x0ffffffe140e7836 */ /* 0x001fcc0000000000 */
[----:B------:R0:W1:Y:S02]  /*0220*/  F2I.FTZ.U32.TRUNC.NTZ R15, R14 ;  /* 0x0000000e000f7305 */ /* 0x000064000021f000 */
[----:B0-----:R-:W-:Y:S02]  /*0230*/  HFMA2 R14, -RZ, RZ, 0, 0 ;  /* 0x00000000ff0e7431 */ /* 0x001fe400000001ff */
[----:B-1----:R-:W-:-:S04]  /*0240*/  IMAD R21, R21, R15, RZ ;  /* 0x0000000f15157224 */ /* 0x002fc800078e02ff */
[----:B------:R-:W-:-:S06]  /*0250*/  IMAD.HI.U32 R20, R15, R21, R14 ;  /* 0x000000150f147227 */ /* 0x000fcc00078e000e */
[----:B------:R-:W-:-:S04]  /*0260*/  IMAD.HI.U32 R15, R20, R19, RZ ;  /* 0x00000013140f7227 */ /* 0x000fc800078e00ff */
[----:B------:R-:W-:-:S04]  /*0270*/  IMAD.MOV R0, RZ, RZ, -R15 ;  /* 0x000000ffff007224 */ /* 0x000fc800078e0a0f */
[----:B------:R-:W-:-:S05]  /*0280*/  IMAD R19, R16, R0, R19 ;  /* 0x0000000010137224 */ /* 0x000fca00078e0213 */
[----:B------:R-:W-:-:S13]  /*0290*/  ISETP.GE.U32.AND P0, PT, R19, R16, PT ;  /* 0x000000101300720c */ /* 0x000fda0003f06070 */
[----:B------:R-:W-:Y:S02]  /*02a0*/  @P0 IMAD.IADD R19, R19, 0x1, -R16 ;  /* 0x0000000113130824 */ /* 0x000fe400078e0a10 */
[----:B------:R-:W-:-:S03]  /*02b0*/  @P0 VIADD R15, R15, 0x1 ;  /* 0x000000010f0f0836 */ /* 0x000fc60000000000 */
[----:B------:R-:W-:-:S13]  /*02c0*/  ISETP.GE.U32.AND P1, PT, R19, R16, PT ;  /* 0x000000101300720c */ /* 0x000fda0003f26070 */
[----:B------:R-:W-:Y:S02]  /*02d0*/  @P1 IADD3 R15, PT, PT, R15, 0x1, RZ ;  /* 0x000000010f0f1810 */ /* 0x000fe40007ffe0ff */
[----:B------:R-:W-:-:S05]  /*02e0*/  @!P2 LOP3.LUT R15, RZ, R16, RZ, 0x33, !PT ;  /* 0x00000010ff0fa212 */ /* 0x000fca00078e33ff */
[----:B------:R-:W-:-:S05]  /*02f0*/  IMAD.IADD R0, R18, 0x1, R15 ;  /* 0x0000000112007824 */ /* 0x000fca00078e020f */
[C---:B------:R-:W-:Y:S02]  /*0300*/  LOP3.LUT R14, R0.reuse, 0x3, RZ, 0xc0, !PT ;  /* 0x00000003000e7812 */ /* 0x040fe400078ec0ff */
[----:B------:R-:W-:Y:S02]  /*0310*/  ISETP.GE.U32.AND P0, PT, R0, 0x3, PT ;  /* 0x000000030000780c */ /* 0x000fe40003f06070 */
[----:B------:R-:W-:-:S13]  /*0320*/  ISETP.NE.AND P1, PT, R14, 0x3, PT ;  /* 0x000000030e00780c */ /* 0x000fda0003f25270 */
[----:B------:R-:W-:Y:S05]  /*0330*/  @!P1 BRA `(.L_x_44) ;  /* 0x0000000000849947 */ /* 0x000fea0003800000 */
[----:B------:R-:W-:-:S05]  /*0340*/  VIADD R0, R0, 0x1 ;  /* 0x0000000100007836 */ /* 0x000fca0000000000 */
[----:B------:R-:W-:Y:S01]  /*0350*/  LOP3.LUT R14, R0, 0x3, RZ, 0xc0, !PT ;  /* 0x00000003000e7812 */ /* 0x000fe200078ec0ff */
[----:B-----5:R-:W-:-:S03]  /*0360*/  VIADD R0, R6, 0x587c5 ;  /* 0x000587c506007836 */ /* 0x020fc60000000000 */
[----:B------:R-:W-:-:S07]  /*0370*/  IADD3 R14, PT, PT, -R14, RZ, RZ ;  /* 0x000000ff0e0e7210 */ /* 0x000fce0007ffe1ff */
.L_x_45:
[----:B------:R-:W-:Y:S01]  /*0380*/  SHF.R.U32.HI R6, RZ, 0x2, R7 ;  /* 0x00000002ff067819 */ /* 0x000fe20000011607 */
[----:B------:R-:W-:Y:S01]  /*0390*/  IMAD.SHL.U32 R18, R11, 0x10, RZ ;  /* 0x000000100b127824 */ /* 0x000fe200078e00ff */
[----:B------:R-:W-:Y:S02]  /*03a0*/  MOV R19, 0x2f800000 ;  /* 0x2f80000000137802 */ /* 0x000fe40000000f00 */
[----:B------:R-:W-:-:S05]  /*03b0*/  LOP3.LUT R6, R6, R7, RZ, 0x3c, !PT ;  /* 0x0000000706067212 */ /* 0x000fca00078e3cff */
[----:B------:R-:W-:-:S05]  /*03c0*/  IMAD.SHL.U32 R7, R6, 0x2, RZ ;  /* 0x0000000206077824 */ /* 0x000fca00078e00ff */
[----:B------:R-:W-:-:S04]  /*03d0*/  LOP3.LUT R7, R11, R18, R7, 0x96, !PT ;  /* 0x000000120b077212 */ /* 0x000fc800078e9607 */
[----:B------:R-:W-:Y:S02]  /*03e0*/  LOP3.LUT R15, R7, R6, RZ, 0x3c, !PT ;  /* 0x00000006070f7212 */ /* 0x000fe400078e3cff */
[----:B------:R-:W0:Y:S03]  /*03f0*/  LDC.64 R6, c[0x0][0x390] ;  /* 0x0000e400ff067b82 */ /* 0x000e260000000a00 */
[----:B------:R-:W-:-:S05]  /*0400*/  IMAD.IADD R18, R15, 0x1, R0 ;  /* 0x000000010f127824 */ /* 0x000fca00078e0200 */
[----:B------:R-:W-:-:S05]  /*0410*/  I2FP.F32.U32 R18, R18 ;  /* 0x0000001200127245 */ /* 0x000fca0000201000 */
[----:B------:R-:W-:-:S05]  /*0420*/  FFMA R18, R18, R19, 1.1641532182693481445e-10 ;  /* 0x2f00000012127423 */ /* 0x000fca0000000013 */
[----:B------:R-:W-:Y:S01]  /*0430*/  FSETP.GEU.AND P1, PT, R18, UR8, PT ;  /* 0x0000000812007c0b */ /* 0x000fe2000bf2e000 */
[----:B0-----:R-:W-:Y:S02]  /*0440*/  IMAD.WIDE R20, R27, 0x4, R6 ;  /* 0x000000041b147825 */ /* 0x001fe400078e0206 */
[----:B------:R-:W0:Y:S10]  /*0450*/  LDC.64 R6, c[0x0][0x398] ;  /* 0x0000e600ff067b82 */ /* 0x000e340000000a00 */
[----:B------:R-:W2:Y:S01]  /*0460*/  @P1 LDG.E R21, desc[UR4][R20.64] ;  /* 0x0000000414151981 */ /* 0x000ea2000c1e1900 */
[----:B------:R-:W-:-:S02]  /*0470*/  VIADD R14, R14, 0x1 ;  /* 0x000000010e0e7836 */ /* 0x000fc40000000000 */
[----:B0-----:R-:W-:Y:S01]  /*0480*/  IMAD.WIDE R18, R27, 0x4, R6 ;  /* 0x000000041b127825 */ /* 0x001fe200078e0206 */
[----:B------:R-:W-:-:S03]  /*0490*/  MOV R6, R0 ;  /* 0x0000000000067202 */ /* 0x000fc60000000f00 */
[----:B------:R-:W-:Y:S01]  /*04a0*/  IMAD.MOV.U32 R7, RZ, RZ, R8 ;  /* 0x000000ffff077224 */ /* 0x000fe200078e0008 */
[----:B------:R-:W-:Y:S01]  /*04b0*/  IADD3 R0, PT, PT, R6, 0x587c5, RZ ;  /* 0x000587c506007810 */ /* 0x000fe20007ffe0ff */
[----:B------:R-:W-:Y:S01]  /*04c0*/  IMAD.MOV.U32 R8, RZ, RZ, R9 ;  /* 0x000000ffff087224 */ /* 0x000fe200078e0009 */
[----:B------:R-:W-:Y:S01]  /*04d0*/  MOV R9, R10 ;  /* 0x0000000a00097202 */ /* 0x000fe20000000f00 */
[----:B------:R-:W-:Y:S02]  /*04e0*/  IMAD.MOV.U32 R10, RZ, RZ, R11 ;  /* 0x000000ffff0a7224 */ /* 0x000fe400078e000b */
[----:B------:R-:W-:Y:S02]  /*04f0*/  IMAD.IADD R27, R16, 0x1, R27 ;  /* 0x00000001101b7824 */ /* 0x000fe400078e021b */
[----:B------:R-:W-:Y:S01]  /*0500*/  IMAD.MOV.U32 R11, RZ, RZ, R15 ;  /* 0x000000ffff0b7224 */ /* 0x000fe200078e000f */
[----:B--2---:R0:W-:Y:S04]  /*0510*/  @P1 STG.E desc[UR4][R18.64], R21 ;  /* 0x0000001512001986 */ /* 0x0041e8000c101904 */
[----:B------:R0:W-:Y:S01]  /*0520*/  @!P1 STG.E desc[UR4][R18.64], RZ ;  /* 0x000000ff12009986 */ /* 0x0001e2000c101904 */
[----:B------:R-:W-:-:S13]  /*0530*/  ISETP.NE.AND P1, PT, R14, RZ, PT ;  /* 0x000000ff0e00720c */ /* 0x000fda0003f25270 */
[----:B0-----:R-:W-:Y:S05]  /*0540*/  @P1 BRA `(.L_x_45) ;  /* 0xfffffffc008c1947 */ /* 0x001fea000383ffff */
.L_x_44:
[----:B------:R-:W-:Y:S05]  /*0550*/  BSYNC.RECONVERGENT B1 ;  /* 0x0000000000017941 */ /* 0x000fea0003800200 */
.L_x_43:
[----:B------:R-:W-:Y:S05]  /*0560*/  @!P0 BRA `(.L_x_42) ;  /* 0x0000000400548947 */ /* 0x000fea0003800000 */
[----:B-----5:R-:W-:Y:S01]  /*0570*/  IMAD.MOV.U32 R26, RZ, RZ, R8 ;  /* 0x000000ffff1a7224 */ /* 0x020fe200078e0008 */
[----:B------:R-:W-:Y:S01]  /*0580*/  MOV R18, R10 ;  /* 0x0000000a00127202 */ /* 0x000fe20000000f00 */
[----:B------:R-:W-:-:S07]  /*0590*/  IMAD.MOV.U32 R19, RZ, RZ, R9 ;  /* 0x000000ffff137224 */ /* 0x000fce00078e0009 */
.L_x_46:
[----:B0-----:R-:W-:Y:S01]  /*05a0*/  SHF.R.U32.HI R0, RZ, 0x2, R7 ;  /* 0x00000002ff007819 */ /* 0x001fe20000011607 */
[----:B------:R-:W0:Y:S03]  /*05b0*/  LDC.64 R20, c[0x0][0x390] ;  /* 0x0000e400ff147b82 */ /* 0x000e260000000a00 */
[----:B------:R-:W-:Y:S01]  /*05c0*/  LOP3.LUT R0, R0, R7, RZ, 0x3c, !PT ;  /* 0x0000000700007212 */ /* 0x000fe200078e3cff */
[----:B------:R-:W-:-:S04]  /*05d0*/  IMAD.SHL.U32 R7, R11, 0x10, RZ ;  /* 0x000000100b077824 */ /* 0x000fc800078e00ff */
[----:B------:R-:W-:-:S05]  /*05e0*/  IMAD.SHL.U32 R8, R0, 0x2, RZ ;  /* 0x0000000200087824 */ /* 0x000fca00078e00ff */
[----:B------:R-:W-:-:S04]  /*05f0*/  LOP3.LUT R7, R11, R7, R8, 0x96, !PT ;  /* 0x000000070b077212 */ /* 0x000fc800078e9608 */
[----:B------:R-:W-:Y:S01]  /*0600*/  LOP3.LUT R8, R7, R0, RZ, 0x3c, !PT ;  /* 0x0000000007087212 */ /* 0x000fe200078e3cff */
[----:B------:R-:W-:-:S03]  /*0610*/  HFMA2 R0, -RZ, RZ, 0.1171875, 0 ;  /* 0x2f800000ff007431 */ /* 0x000fc600000001ff */
[----:B------:R-:W-:-:S04]  /*0620*/  IADD3 R7, PT, PT, R6, 0x587c5, R8 ;  /* 0x000587c506077810 */ /* 0x000fc80007ffe008 */
[----:B------:R-:W-:-:S05]  /*0630*/  I2FP.F32.U32 R7, R7 ;  /* 0x0000000700077245 */ /* 0x000fca0000201000 */
[----:B------:R-:W-:-:S05]  /*0640*/  FFMA R7, R7, R0, 1.1641532182693481445e-10 ;  /* 0x2f00000007077423 */ /* 0x000fca0000000000 */
[----:B------:R-:W-:-:S13]  /*0650*/  FSETP.GEU.AND P0, PT, R7, UR9, PT ;  /* 0x0000000907007c0b */ /* 0x000fda000bf0e000 */
[----:B------:R-:W1:Y:S01]  /*0660*/  @!P0 LDC.64 R14, c[0x0][0x398] ;  /* 0x0000e600ff0e8b82 */ /* 0x000e620000000a00 */
[----:B0-----:R-:W-:-:S04]  /*0670*/  @P0 IMAD.WIDE R20, R27, 0x4, R20 ;  /* 0x000000041b140825 */ /* 0x001fc800078e0214 */
[----:B-1----:R-:W-:-:S05]  /*0680*/  @!P0 IMAD.WIDE R14, R27, 0x4, R14 ;  /* 0x000000041b0e8825 */ /* 0x002fca00078e020e */
[----:B------:R0:W-:Y:S04]  /*0690*/  @!P0 STG.E desc[UR4][R14.64], RZ ;  /* 0x000000ff0e008986 */ /* 0x0001e8000c101904 */
[----:B------:R1:W2:Y:S01]  /*06a0*/  @P0 LDG.E R7, desc[UR4][R20.64] ;  /* 0x0000000414070981 */ /* 0x0002a2000c1e1900 */
[----:B------:R-:W-:Y:S01]  /*06b0*/  SHF.R.U32.HI R9, RZ, 0x2, R26 ;  /* 0x00000002ff097819 */ /* 0x000fe2000001161a */
[----:B------:R-:W-:Y:S01]  /*06c0*/  IMAD.SHL.U32 R23, R8, 0x10, RZ ;  /* 0x0000001008177824 */ /* 0x000fe200078e00ff */
[----:B------:R-:W-:Y:S02]  /*06d0*/  IADD3 R25, PT, PT, R16, R27, RZ ;  /* 0x0000001b10197210 */ /* 0x000fe40007ffe0ff */
[----:B------:R-:W-:Y:S01]  /*06e0*/  LOP3.LUT R9, R9, R26, RZ, 0x3c, !PT ;  /* 0x0000001a09097212 */ /* 0x000fe200078e3cff */
[----:B0-----:R-:W1:Y:S04]  /*06f0*/  LDC.64 R14, c[0x0][0x398] ;  /* 0x0000e600ff0e7b82 */ /* 0x001e680000000a00 */
[----:B------:R-:W-:-:S05]  /*0700*/  IMAD.SHL.U32 R10, R9, 0x2, RZ ;  /* 0x00000002090a7824 */ /* 0x000fca00078e00ff */
[----:B------:R-:W-:-:S04]  /*0710*/  LOP3.LUT R10, R8, R23, R10, 0x96, !PT ;  /* 0x00000017080a7212 */ /* 0x000fc800078e960a */
[----:B------:R-:W-:-:S04]  /*0720*/  LOP3.LUT R9, R10, R9, RZ, 0x3c, !PT ;  /* 0x000000090a097212 */ /* 0x000fc800078e3cff */
[----:B------:R-:W-:-:S04]  /*0730*/  IADD3 R10, PT, PT, R6, 0xb0f8a, R9 ;  /* 0x000b0f8a060a7810 */ /* 0x000fc80007ffe009 */
[----:B------:R-:W-:Y:S01]  /*0740*/  I2FP.F32.U32 R23, R10 ;  /* 0x0000000a00177245 */ /* 0x000fe20000201000 */
[----:B-1----:R-:W-:-:S04]  /*0750*/  @P0 IMAD.WIDE R20, R27, 0x4, R14 ;  /* 0x000000041b140825 */ /* 0x002fc800078e020e */
[----:B------:R-:W-:-:S05]  /*0760*/  FFMA R23, R23, R0, 1.1641532182693481445e-10 ;  /* 0x2f00000017177423 */ /* 0x000fca0000000000 */
[----:B------:R-:W-:-:S13]  /*0770*/  FSETP.GEU.AND P1, PT, R23, UR9, PT ;  /* 0x0000000917007c0b */ /* 0x000fda000bf2e000 */
[----:B------:R-:W0:Y:S02]  /*0780*/  @P1 LDC.64 R22, c[0x0][0x390] ;  /* 0x0000e400ff161b82 */ /* 0x000e240000000a00 */
[----:B0-----:R-:W-:Y:S01]  /*0790*/  @P1 IMAD.WIDE R22, R25, 0x4, R22 ;  /* 0x0000000419161825 */ /* 0x001fe200078e0216 */
[----:B------:R-:W-:Y:S01]  /*07a0*/  SHF.R.U32.HI R10, RZ, 0x2, R19 ;  /* 0x00000002ff0a7819 */ /* 0x000fe20000011613 */
[----:B--2---:R0:W-:Y:S04]  /*07b0*/  @P0 STG.E desc[UR4][R20.64], R7 ;  /* 0x0000000714000986 */ /* 0x0041e8000c101904 */
[----:B------:R1:W2:Y:S01]  /*07c0*/  @P1 LDG.E R27, desc[UR4][R22.64] ;  /* 0x00000004161b1981 */ /* 0x0002a2000c1e1900 */
[----:B------:R-:W-:Y:S01]  /*07d0*/  LOP3.LUT R10, R10, R19, RZ, 0x3c, !PT ;  /* 0x000000130a0a7212 */ /* 0x000fe200078e3cff */
[----:B------:R-:W-:-:S04]  /*07e0*/  IMAD.SHL.U32 R24, R9, 0x10, RZ ;  /* 0x0000001009187824 */ /* 0x000fc800078e00ff */
[----:B------:R-:W-:Y:S02]  /*07f0*/  IMAD.SHL.U32 R19, R10, 0x2, RZ ;  /* 0x000000020a137824 */ /* 0x000fe400078e00ff */
[----:B-1----:R-:W-:-:S03]  /*0800*/  @P1 IMAD.WIDE R22, R25, 0x4, R14 ;  /* 0x0000000419161825 */ /* 0x002fc600078e020e */
[----:B------:R-:W-:-:S04]  /*0810*/  LOP3.LUT R19, R9, R24, R19, 0x96, !PT ;  /* 0x0000001809137212 */ /* 0x000fc800078e9613 */
[----:B------:R-:W-:-:S04]  /*0820*/  LOP3.LUT R10, R19, R10, RZ, 0x3c, !PT ;  /* 0x0000000a130a7212 */ /* 0x000fc800078e3cff */
[----:B------:R-:W-:-:S04]  /*0830*/  IADD3 R19, PT, PT, R6, 0x10974f, R10 ;  /* 0x0010974f06137810 */ /* 0x000fc80007ffe00a */
[----:B------:R-:W-:-:S05]  /*0840*/  I2FP.F32.U32 R19, R19 ;  /* 0x0000001300137245 */ /* 0x000fca0000201000 */
[----:B------:R-:W-:-:S05]  /*0850*/  FFMA R19, R19, R0, 1.1641532182693481445e-10 ;  /* 0x2f00000013137423 */ /* 0x000fca0000000000 */
[----:B------:R-:W-:Y:S02]  /*0860*/  FSETP.GEU.AND P0, PT, R19, UR9, PT ;  /* 0x0000000913007c0b */ /* 0x000fe4000bf0e000 */
[----:B------:R-:W-:Y:S01]  /*0870*/  IADD3 R19, PT, PT, R16, R25, RZ ;  /* 0x0000001910137210 */ /* 0x000fe20007ffe0ff */
[----:B------:R-:W-:-:S10]  /*0880*/  @!P1 IMAD.WIDE R24, R25, 0x4, R14 ;  /* 0x0000000419189825 */ /* 0x000fd400078e020e */
[----:B0-----:R-:W0:Y:S02]  /*0890*/  @P0 LDC.64 R20, c[0x0][0x390] ;  /* 0x0000e400ff140b82 */ /* 0x001e240000000a00 */
[----:B0-----:R-:W-:Y:S01]  /*08a0*/  @P0 IMAD.WIDE R20, R19, 0x4, R20 ;  /* 0x0000000413140825 */ /* 0x001fe200078e0214 */
[----:B------:R-:W-:Y:S01]  /*08b0*/  SHF.R.U32.HI R7, RZ, 0x2, R18 ;  /* 0x00000002ff077819 */ /* 0x000fe20000011612 */
[----:B--2---:R0:W-:Y:S04]  /*08c0*/  @P1 STG.E desc[UR4][R22.64], R27 ;  /* 0x0000001b16001986 */ /* 0x0041e8000c101904 */
[----:B------:R1:W-:Y:S04]  /*08d0*/  @!P1 STG.E desc[UR4][R24.64], RZ ;  /* 0x000000ff18009986 */ /* 0x0003e8000c101904 */
[----:B------:R2:W3:Y:S01]  /*08e0*/  @P0 LDG.E R29, desc[UR4][R20.64] ;  /* 0x00000004141d0981 */ /* 0x0004e2000c1e1900 */
[----:B------:R-:W-:Y:S01]  /*08f0*/  LOP3.LUT R18, R7, R18, RZ, 0x3c, !PT ;  /* 0x0000001207127212 */ /* 0x000fe200078e3cff */
[----:B------:R-:W-:-:S02]  /*0900*/  IMAD.SHL.U32 R7, R10, 0x10, RZ ;  /* 0x000000100a077824 */ /* 0x000fc400078e00ff */
[----:B------:R-:W-:Y:S01]  /*0910*/  VIADD R6, R6, 0x161f14 ;  /* 0x00161f1406067836 */ /* 0x000fe20000000000 */
[----:B0-----:R-:W-:Y:S01]  /*0920*/  IADD3 R27, PT, PT, R16, R19, RZ ;  /* 0x00000013101b7210 */ /* 0x001fe20007ffe0ff */
[----:B------:R-:W-:Y:S02]  /*0930*/  IMAD.SHL.U32 R26, R18, 0x2, RZ ;  /* 0x00000002121a7824 */ /* 0x000fe400078e00ff */
[----:B-1----:R-:W-:-:S03]  /*0940*/  @!P0 IMAD.WIDE R24, R19, 0x4, R14 ;  /* 0x0000000413188825 */ /* 0x002fc600078e020e */
[----:B------:R-:W-:Y:S02]  /*0950*/  LOP3.LUT R26, R10, R7, R26, 0x96, !PT ;  /* 0x000000070a1a7212 */ /* 0x000fe400078e961a */
[----:B------:R-:W-:Y:S02]  /*0960*/  MOV R7, R11 ;  /* 0x0000000b00077202 */ /* 0x000fe40000000f00 */
[----:B------:R-:W-:-:S05]  /*0970*/  LOP3.LUT R11, R26, R18, RZ, 0x3c, !PT ;  /* 0x000000121a0b7212 */ /* 0x000fca00078e3cff */
[----:B------:R-:W-:-:S05]  /*0980*/  IMAD.IADD R18, R11, 0x1, R6 ;  /* 0x000000010b127824 */ /* 0x000fca00078e0206 */
[----:B------:R-:W-:-:S05]  /*0990*/  I2FP.F32.U32 R23, R18 ;  /* 0x0000001200177245 */ /* 0x000fca0000201000 */
[----:B------:R-:W-:-:S05]  /*09a0*/  FFMA R23, R23, R0, 1.1641532182693481445e-10 ;  /* 0x2f00000017177423 */ /* 0x000fca0000000000 */
[----:B------:R-:W-:Y:S01]  /*09b0*/  FSETP.GEU.AND P1, PT, R23, UR9, PT ;  /* 0x0000000917007c0b */ /* 0x000fe2000bf2e000 */
[----:B------:R-:W-:-:S12]  /*09c0*/  @P0 IMAD.WIDE R22, R19, 0x4, R14 ;  /* 0x0000000413160825 */ /* 0x000fd800078e020e */
[----:B--2---:R-:W0:Y:S02]  /*09d0*/  @P1 LDC.64 R20, c[0x0][0x390] ;  /* 0x0000e400ff141b82 */ /* 0x004e240000000a00 */
[----:B0-----:R-:W-:Y:S01]  /*09e0*/  @P1 IMAD.WIDE R20, R27, 0x4, R20 ;  /* 0x000000041b141825 */ /* 0x001fe200078e0214 */
[----:B---3--:R0:W-:Y:S04]  /*09f0*/  @P0 STG.E desc[UR4][R22.64], R29 ;  /* 0x0000001d16000986 */ /* 0x0081e8000c101904 */
[----:B------:R0:W-:Y:S04]  /*0a00*/  @!P0 STG.E desc[UR4][R24.64], RZ ;  /* 0x000000ff18008986 */ /* 0x0001e8000c101904 */
[----:B------:R1:W2:Y:S01]  /*0a10*/  @P1 LDG.E R0, desc[UR4][R20.64] ;  /* 0x0000000414001981 */ /* 0x0002a2000c1e1900 */
[----:B------:R-:W-:Y:S01]  /*0a20*/  IMAD.MOV.U32 R26, RZ, RZ, R8 ;  /* 0x000000ffff1a7224 */ /* 0x000fe200078e0008 */
[----:B------:R-:W-:Y:S01]  /*0a30*/  MOV R19, R9 ;  /* 0x0000000900137202 */ /* 0x000fe20000000f00 */
[----:B------:R-:W-:-:S02]  /*0a40*/  IMAD.MOV.U32 R18, RZ, RZ, R10 ;  /* 0x000000ffff127224 */ /* 0x000fc400078e000a */
[----:B-1----:R-:W-:-:S04]  /*0a50*/  @P1 IMAD.WIDE R20, R27, 0x4, R14 ;  /* 0x000000041b141825 */ /* 0x002fc800078e020e */
[----:B------:R-:W-:-:S04]  /*0a60*/  @!P1 IMAD.WIDE R14, R27, 0x4, R14 ;  /* 0x000000041b0e9825 */ /* 0x000fc800078e020e */
[----:B------:R-:W-:-:S05]  /*0a70*/  IMAD.IADD R27, R16, 0x1, R27 ;  /* 0x00000001101b7824 */ /* 0x000fca00078e021b */
[----:B------:R-:W-:Y:S01]  /*0a80*/  ISETP.GE.AND P0, PT, R27, UR10, PT ;  /* 0x0000000a1b007c0c */ /* 0x000fe2000bf06270 */
[----:B--2---:R0:W-:Y:S04]  /*0a90*/  @P1 STG.E desc[UR4][R20.64], R0 ;  /* 0x0000000014001986 */ /* 0x0041e8000c101904 */
[----:B------:R0:W-:Y:S08]  /*0aa0*/  @!P1 STG.E desc[UR4][R14.64], RZ ;  /* 0x000000ff0e009986 */ /* 0x0001f0000c101904 */
[----:B------:R-:W-:Y:S05]  /*0ab0*/  @!P0 BRA `(.L_x_46) ;  /* 0xfffffff800b88947 */ /* 0x000fea000383ffff */
.L_x_42:
[----:B------:R-:W-:Y:S05]  /*0ac0*/  BSYNC.RECONVERGENT B0 ;  /* 0x0000000000007941 */ /* 0x000fea0003800200 */
.L_x_41:
[----:B-----5:R-:W-:Y:S04]  /*0ad0*/  STG.E.64 desc[UR4][R2.64], R6 ;  /* 0x0000000602007986 */ /* 0x020fe8000c101b04 */
[----:B------:R-:W-:Y:S04]  /*0ae0*/  STG.E.64 desc[UR4][R2.64+0x8], R8 ;  /* 0x0000080802007986 */ /* 0x000fe8000c101b04 */
[----:B------:R-:W-:Y:S04]  /*0af0*/  STG.E.64 desc[UR4][R2.64+0x10], R10 ;  /* 0x0000100a02007986 */ /* 0x000fe8000c101b04 */
[----:B------:R-:W-:Y:S04]  /*0b00*/  STG.E.64 desc[UR4][R2.64+0x18], R12 ;  /* 0x0000180c02007986 */ /* 0x000fe8000c101b04 */
[----:B------:R-:W-:Y:S04]  /*0b10*/  STG.E.64 desc[UR4][R2.64+0x28], R4 ;  /* 0x0000280402007986 */ /* 0x000fe8000c101b04 */
[----:B------:R-:W-:Y:S01]  /*0b20*/  STG.E desc[UR4][R2.64+0x20], R17 ;  /* 0x0000201102007986 */ /* 0x000fe2000c101904 */
[----:B------:R-:W-:Y:S05]  /*0b30*/  EXIT ;  /* 0x000000000000794d */ /* 0x000fea0003800000 */
.L_x_47:
        /* <DEDUP_REMOVED lines=12> */
.L_x_77:


//--------------------- .text._Z18setup_random_stateP17curandStateXORWOWim --------------------------
	.section	.text._Z18setup_random_stateP17curandStateXORWOWim,"ax",@progbits
	.align	128
        .global         _Z18setup_random_stateP17curandStateXORWOWim
        .type           _Z18setup_random_stateP17curandStateXORWOWim,@function
        .size           _Z18setup_random_stateP17curandStateXORWOWim,(.L_x_78 - _Z18setup_random_stateP17curandStateXORWOWim)
        .other          _Z18setup_random_stateP17curandStateXORWOWim,@"STO_CUDA_ENTRY STV_DEFAULT"
_Z18setup_random_stateP17curandStateXORWOWim:
.text._Z18setup_random_stateP17curandStateXORWOWim:
[----:B------:R-:W-:Y:S01]  /*0000*/  LDC R1, c[0x0][0x37c] ;  /* 0x0000df00ff017b82 */ /* 0x000fe20000000800 */
[----:B------:R-:W0:Y:S07]  /*0010*/  S2R R0, SR_TID.X ;  /* 0x0000000000007919 */ /* 0x000e2e0000002100 */
[----:B------:R-:W0:Y:S01]  /*0020*/  S2UR UR4, SR_CTAID.X ;  /* 0x00000000000479c3 */ /* 0x000e220000002500 */
[----:B------:R-:W1:Y:S07]  /*0030*/  LDCU UR5, c[0x0][0x388] ;  /* 0x00007100ff0577ac */ /* 0x000e6e0008000800 */
[----:B------:R-:W0:Y:S02]  /*0040*/  LDC R13, c[0x0][0x360] ;  /* 0x0000d800ff0d7b82 */ /* 0x000e240000000800 */
[----:B0-----:R-:W-:-:S05]  /*0050*/  IMAD R13, R13, UR4, R0 ;  /* 0x000000040d0d7c24 */ /* 0x001fca000f8e0200 */
[----:B-1----:R-:W-:-:S13]  /*0060*/  ISETP.GE.AND P0, PT, R13, UR5, PT ;  /* 0x000000050d007c0c */ /* 0x002fda000bf06270 */
[----:B------:R-:W-:Y:S05]  /*0070*/  @P0 EXIT ;  /* 0x000000000000094d */ /* 0x000fea0003800000 */
[----:B------:R-:W0:Y:S01]  /*0080*/  LDC.64 R2, c[0x0][0x390] ;  /* 0x0000e400ff027b82 */ /* 0x000e220000000a00 */
[----:B------:R-:W1:Y:S01]  /*0090*/  LDCU.64 UR4, c[0x0][0x358] ;  /* 0x00006b00ff0477ac */ /* 0x000e620008000a00 */
[----:B------:R-:W-:Y:S01]  /*00a0*/  ISETP.NE.AND P0, PT, R13, RZ, PT ;  /* 0x000000ff0d00720c */ /* 0x000fe20003f05270 */
[----:B------:R-:W-:Y:S05]  /*00b0*/  BSSY.RECONVERGENT B0, `(.L_x_48) ;  /* 0x00000e1000007945 */ /* 0x000fea0003800200 */
[----:B------:R-:W2:Y:S01]  /*00c0*/  LDC.64 R6, c[0x0][0x380] ;  /* 0x0000e000ff067b82 */ /* 0x000ea20000000a00 */
[----:B0-----:R-:W-:Y:S02]  /*00d0*/  LOP3.LUT R0, R2, 0xaad26b49, RZ, 0x3c, !PT ;  /* 0xaad26b4902007812 */ /* 0x001fe400078e3cff */
[----:B------:R-:W-:-:S03]  /*00e0*/  LOP3.LUT R2, R3, 0xf7dcefdd, RZ, 0x3c, !PT ;  /* 0xf7dcefdd03027812 */ /* 0x000fc600078e3cff */
[----:B------:R-:W-:Y:S02]  /*00f0*/  IMAD R0, R0, 0x4182bed5, RZ ;  /* 0x4182bed500007824 */ /* 0x000fe400078e02ff */
[----:B------:R-:W-:Y:S02]  /*0100*/  IMAD R3, R2, -0x658354e5, RZ ;  /* 0x9a7cab1b02037824 */ /* 0x000fe400078e02ff */
[----:B--2---:R-:W-:Y:S01]  /*0110*/  IMAD.WIDE R6, R13, 0x30, R6 ;  /* 0x000000300d067825 */ /* 0x004fe200078e0206 */
[C---:B------:R-:W-:Y:S02]  /*0120*/  LOP3.LUT R8, R0.reuse, 0x159a55e5, RZ, 0x3c, !PT ;  /* 0x159a55e500087812 */ /* 0x040fe400078e3cff */
[C---:B------:R-:W-:Y:S01]  /*0130*/  IADD3 R4, PT, PT, R0.reuse, 0x64f0c9, R3 ;  /* 0x0064f0c900047810 */ /* 0x040fe20007ffe003 */
[C---:B------:R-:W-:Y:S01]  /*0140*/  VIADD R5, R0.reuse, 0x75bcd15 ;  /* 0x075bcd1500057836 */ /* 0x040fe20000000000 */
[----:B------:R-:W-:Y:S01]  /*0150*/  LOP3.LUT R10, R3, 0x5491333, RZ, 0x3c, !PT ;  /* 0x05491333030a7812 */ /* 0x000fe200078e3cff */
[----:B------:R-:W-:-:S02]  /*0160*/  VIADD R11, R0, 0x583f19 ;  /* 0x00583f19000b7836 */ /* 0x000fc40000000000 */
[----:B------:R-:W-:Y:S01]  /*0170*/  VIADD R9, R3, 0x1f123bb5 ;  /* 0x1f123bb503097836 */ /* 0x000fe20000000000 */
[----:B-1----:R0:W-:Y:S04]  /*0180*/  STG.E.64 desc[UR4][R6.64], R4 ;  /* 0x0000000406007986 */ /* 0x0021e8000c101b04 */
[----:B------:R0:W-:Y:S04]  /*0190*/  STG.E.64 desc[UR4][R6.64+0x8], R8 ;  /* 0x0000080806007986 */ /* 0x0001e8000c101b04 */
[----:B------:R0:W-:Y:S01]  /*01a0*/  STG.E.64 desc[UR4][R6.64+0x10], R10 ;  /* 0x0000100a06007986 */ /* 0x0001e2000c101b04 */
[----:B------:R-:W-:Y:S05]  /*01b0*/  @!P0 BRA `(.L_x_49) ;  /* 0x0000000c00408947 */ /* 0x000fea0003800000 */
[----:B------:R-:W-:Y:S01]  /*01c0*/  SHF.R.S32.HI R0, RZ, 0x1f, R13 ;  /* 0x0000001fff007819 */ /* 0x000fe2000001140d */
[----:B------:R-:W-:-:S07]  /*01d0*/  IMAD.MOV.U32 R12, RZ, RZ, RZ ;  /* 0x000000ffff0c7224 */ /* 0x000fce00078e00ff */
.L_x_55:
[----:B-1----:R-:W-:Y:S01]  /*01e0*/  LOP3.LUT R2, R13, 0x3, RZ, 0xc0, !PT ;  /* 0x000000030d027812 */ /* 0x002fe200078ec0ff */
[----:B------:R-:W-:Y:S03]  /*01f0*/  BSSY.RECONVERGENT B1, `(.L_x_50) ;  /* 0x00000c6000017945 */ /* 0x000fe60003800200 */
[----:B------:R-:W-:-:S04]  /*0200*/  ISETP.NE.U32.AND P0, PT, R2, RZ, PT ;  /* 0x000000ff0200720c */ /* 0x000fc80003f05070 */
[----:B------:R-:W-:-:S13]  /*0210*/  ISETP.NE.AND.EX P0, PT, RZ, RZ, PT, P0 ;  /* 0x000000ffff00720c */ /* 0x000fda0003f05300 */
[----:B------:R-:W-:Y:S05]  /*0220*/  @!P0 BRA `(.L_x_51) ;  /* 0x0000000c00088947 */ /* 0x000fea0003800000 */
[----:B0-----:R-:W0:Y:S01]  /*0230*/  LDC.64 R8, c[0x4][RZ] ;  /* 0x01000000ff087b82 */ /* 0x001e220000000a00 */
[----:B------:R-:W-:Y:S02]  /*0240*/  IMAD.MOV.U32 R14, RZ, RZ, RZ ;  /* 0x000000ffff0e7224 */ /* 0x000fe400078e00ff */
[----:B0-----:R-:W-:-:S07]  /*0250*/  IMAD.WIDE.U32 R8, R12, 0xc80, R8 ;  /* 0x00000c800c087825 */ /* 0x001fce00078e0008 */
.L_x_54:
[----:B-1----:R-:W-:Y:S01]  /*0260*/  IMAD.MOV.U32 R15, RZ, RZ, RZ ;  /* 0x000000ffff0f7224 */ /* 0x002fe200078e00ff */
[----:B------:R-:W-:Y:S01]  /*0270*/  CS2R R2, SRZ ;  /* 0x0000000000027805 */ /* 0x000fe2000001ff00 */
[----:B------:R-:W-:Y:S01]  /*0280*/  IMAD.MOV.U32 R17, RZ, RZ, RZ ;  /* 0x000000ffff117224 */ /* 0x000fe200078e00ff */
[----:B------:R-:W-:-:S07]  /*0290*/  CS2R R4, SRZ ;  /* 0x0000000000047805 */ /* 0x000fce000001ff00 */
.L_x_53:
[----:B------:R-:W-:-:S05]  /*02a0*/  IMAD.WIDE.U32 R10, R17, 0x4, R6 ;  /* 0x00000004110a7825 */ /* 0x000fca00078e0006 */
[----:B------:R0:W5:Y:S01]  /*02b0*/  LDG.E R16, desc[UR4][R10.64+0x4] ;  /* 0x000004040a107981 */ /* 0x000162000c1e1900 */
[----:B------:R-:W-:-:S07]  /*02c0*/  IMAD.MOV.U32 R19, RZ, RZ, RZ ;  /* 0x000000ffff137224 */ /* 0x000fce00078e00ff */
.L_x_52:
[----:B-----5:R-:W-:Y:S01]  /*02d0*/  SHF.R.U32.HI R24, RZ, R19, R16 ;  /* 0x00000013ff187219 */ /* 0x020fe20000011610 */
[----:B0-----:R-:W-:-:S03]  /*02e0*/  IMAD.SHL.U32 R10, R17, 0x20, RZ ;  /* 0x00000020110a7824 */ /* 0x001fc600078e00ff */
[----:B------:R-:W-:Y:S01]  /*02f0*/  LOP3.LUT R11, R24, 0x1, RZ, 0xc0, !PT ;  /* 0x00000001180b7812 */ /* 0x000fe200078ec0ff */
[----:B------:R-:W-:-:S03]  /*0300*/  IMAD.IADD R10, R10, 0x1, R19 ;  /* 0x000000010a0a7824 */ /* 0x000fc600078e0213 */
[----:B------:R-:W-:Y:S01]  /*0310*/  ISETP.NE.U32.AND P0, PT, R11, 0x1, PT ;  /* 0x000000010b00780c */ /* 0x000fe20003f05070 */
[----:B------:R-:W-:-:S03]  /*0320*/  IMAD R11, R10, 0x5, RZ ;  /* 0x000000050a0b7824 */ /* 0x000fc600078e02ff */
[----:B------:R-:W-:Y:S01]  /*0330*/  R2P PR, R24, 0x7e ;  /* 0x0000007e18007804 */ /* 0x000fe20000000000 */
[----:B------:R-:W-:-:S08]  /*0340*/  IMAD.WIDE.U32 R10, R11, 0x4, R8 ;  /* 0x000000040b0a7825 */ /* 0x000fd000078e0008 */
[----:B------:R-:W2:Y:S04]  /*0350*/  @!P0 LDG.E R18, desc[UR4][R10.64] ;  /* 0x000000040a128981 */ /* 0x000ea8000c1e1900 */
[----:B------:R-:W3:Y:S04]  /*0360*/  @!P0 LDG.E R20, desc[UR4][R10.64+0x10] ;  /* 0x000010040a148981 */ /* 0x000ee8000c1e1900 */
[----:B------:R-:W4:Y:S04]  /*0370*/  @P1 LDG.E R22, desc[UR4][R10.64+0x14] ;  /* 0x000014040a161981 */ /* 0x000f28000c1e1900 */
[----:B------:R-:W4:Y:S04]  /*0380*/  @P2 LDG.E R26, desc[UR4][R10.64+0x28] ;  /* 0x000028040a1a2981 */ /* 0x000f28000c1e1900 */
[----:B------:R-:W4:Y:S04]  /*0390*/  @!P0 LDG.E R21, desc[UR4][R10.64+0x4] ;  /* 0x000004040a158981 */ /* 0x000f28000c1e1900 */
[----:B------:R-:W4:Y:S04]  /*03a0*/  @!P0 LDG.E R23, desc[UR4][R10.64+0xc] ;  /* 0x00000c040a178981 */ /* 0x000f28000c1e1900 */
[----:B------:R-:W4:Y:S04]  /*03b0*/  @P1 LDG.E R25, desc[UR4][R10.64+0x18] ;  /* 0x000018040a191981 */ /* 0x000f28000c1e1900 */
[----:B------:R-:W4:Y:S04]  /*03c0*/  @P3 LDG.E R28, desc[UR4][R10.64+0x3c] ;  /* 0x00003c040a1c3981 */ /* 0x000f28000c1e1900 */
[----:B------:R-:W4:Y:S01]  /*03d0*/  @P6 LDG.E R27, desc[UR4][R10.64+0x7c] ;  /* 0x00007c040a1b6981 */ /* 0x000f22000c1e1900 */
[----:B--2---:R-:W-:-:S03]  /*03e0*/  @!P0 LOP3.LUT R15, R15, R18, RZ, 0x3c, !PT ;  /* 0x000000120f0f8212 */ /* 0x004fc600078e3cff */
[----:B------:R-:W2:Y:S01]  /*03f0*/  @!P0 LDG.E R18, desc[UR4][R10.64+0x8] ;  /* 0x000008040a128981 */ /* 0x000ea2000c1e1900 */
[----:B---3--:R-:W-:-:S03]  /*0400*/  @!P0 LOP3.LUT R3, R3, R20, RZ, 0x3c, !PT ;  /* 0x0000001403038212 */ /* 0x008fc600078e3cff */
[----:B------:R-:W3:Y:S01]  /*0410*/  @P1 LDG.E R20, desc[UR4][R10.64+0x24] ;  /* 0x000024040a141981 */ /* 0x000ee2000c1e1900 */
[----:B----4-:R-:W-:-:S03]  /*0420*/  @P1 LOP3.LUT R15, R15, R22, RZ, 0x3c, !PT ;  /* 0x000000160f0f1212 */ /* 0x010fc600078e3cff */
        /* <DEDUP_REMOVED lines=11> */
[----:B---3--:R-:W-:-:S03]  /*04e0*/  @P1 LOP3.LUT R3, R3, R20, RZ, 0x3c, !PT ;  /* 0x0000001403031212 */ /* 0x008fc600078e3cff */
[----:B------:R-:W3:Y:S01]  /*04f0*/  @P2 LDG.E R20, desc[UR4][R10.64+0x30] ;  /* 0x000030040a142981 */ /* 0x000ee2000c1e1900 */
[----:B----4-:R-:W-:-:S03]  /*0500*/  @P2 LOP3.LUT R3, R3, R22, RZ, 0x3c, !PT ;  /* 0x0000001603032212 */ /* 0x010fc600078e3cff */
[----:B------:R-:W4:Y:S01]  /*0510*/  @P3 LDG.E R22, desc[UR4][R10.64+0x4c] ;  /* 0x00004c040a163981 */ /* 0x000f22000c1e1900 */
[----:B------:R-:W-:-:S04]  /*0520*/  @P3 LOP3.LUT R15, R15, R28, RZ, 0x3c, !PT ;  /* 0x0000001c0f0f3212 */ /* 0x000fc800078e3cff */
[----:B------:R-:W-:Y:S02]  /*0530*/  @P4 LOP3.LUT R15, R15, R26, RZ, 0x3c, !PT ;  /* 0x0000001a0f0f4212 */ /* 0x000fe400078e3cff */
[----:B------:R-:W-:Y:S01]  /*0540*/  @P1 LOP3.LUT R2, R2, R21, RZ, 0x3c, !PT ;  /* 0x0000001502021212 */ /* 0x000fe200078e3cff */
[----:B------:R-:W4:Y:S04]  /*0550*/  @P5 LDG.E R26, desc[UR4][R10.64+0x64] ;  /* 0x000064040a1a5981 */ /* 0x000f28000c1e1900 */
        /* <DEDUP_REMOVED lines=11> */
[----:B------:R-:W-:Y:S02]  /*0610*/  LOP3.LUT P0, RZ, R24, 0x80, RZ, 0xc0, !PT ;  /* 0x0000008018ff7812 */ /* 0x000fe4000780c0ff */
[----:B------:R-:W-:Y:S02]  /*0620*/  @P5 LOP3.LUT R15, R15, R26, RZ, 0x3c, !PT ;  /* 0x0000001a0f0f5212 */ /* 0x000fe400078e3cff */
[----:B------:R-:W4:Y:S01]  /*0630*/  @P6 LDG.E R26, desc[UR4][R10.64+0x78] ;  /* 0x000078040a1a6981 */ /* 0x000f22000c1e1900 */
[----:B------:R-:W-:-:S03]  /*0640*/  @P3 LOP3.LUT R4, R4, R21, RZ, 0x3c, !PT ;  /* 0x0000001504043212 */ /* 0x000fc600078e3cff */
[----:B------:R-:W4:Y:S01]  /*0650*/  @P4 LDG.E R21, desc[UR4][R10.64+0x5c] ;  /* 0x00005c040a154981 */ /* 0x000f22000c1e1900 */
[----:B------:R-:W-:-:S03]  /*0660*/  @P3 LOP3.LUT R2, R2, R23, RZ, 0x3c, !PT ;  /* 0x0000001702023212 */ /* 0x000fc600078e3cff */
[----:B------:R-:W4:Y:S01]  /*0670*/  @P5 LDG.E R23, desc[UR4][R10.64+0x68] ;  /* 0x000068040a175981 */ /* 0x000f22000c1e1900 */
[----:B------:R-:W-:-:S03]  /*0680*/  @P4 LOP3.LUT R4, R4, R25, RZ, 0x3c, !PT ;  /* 0x0000001904044212 */ /* 0x000fc600078e3cff */
        /* <DEDUP_REMOVED lines=21> */
[----:B------:R-:W-:Y:S02]  /*07e0*/  @P6 LOP3.LUT R4, R4, R27, RZ, 0x3c, !PT ;  /* 0x0000001b04046212 */ /* 0x000fe400078e3cff */
[----:B------:R-:W-:Y:S02]  /*07f0*/  @P6 LOP3.LUT R2, R2, R21, RZ, 0x3c, !PT ;  /* 0x0000001502026212 */ /* 0x000fe400078e3cff */
[----:B------:R-:W-:Y:S02]  /*0800*/  @P0 LOP3.LUT R4, R4, R23, RZ, 0x3c, !PT ;  /* 0x0000001704040212 */ /* 0x000fe400078e3cff */
[----:B------:R-:W-:Y:S02]  /*0810*/  @P0 LOP3.LUT R2, R2, R25, RZ, 0x3c, !PT ;  /* 0x0000001902020212 */ /* 0x000fe400078e3cff */
[----:B--2---:R-:W-:Y:S02]  /*0820*/  @P6 LOP3.LUT R5, R5, R18, RZ, 0x3c, !PT ;  /* 0x0000001205056212 */ /* 0x004fe400078e3cff */
[----:B---3--:R-:W-:-:S02]  /*0830*/  @P6 LOP3.LUT R3, R3, R20, RZ, 0x3c, !PT ;  /* 0x0000001403036212 */ /* 0x008fc400078e3cff */
        /* <DEDUP_REMOVED lines=31> */
[----:B------:R-:W-:Y:S02]  /*0a30*/  LOP3.LUT P0, RZ, R24, 0x8000, RZ, 0xc0, !PT ;  /* 0x0000800018ff7812 */ /* 0x000fe4000780c0ff */
[----:B----4-:R-:W-:Y:S01]  /*0a40*/  @P5 LOP3.LUT R15, R15, R26, RZ, 0x3c, !PT ;  /* 0x0000001a0f0f5212 */ /* 0x010fe200078e3cff */
[----:B------:R-:W4:Y:S04]  /*0a50*/  @P3 LDG.E R24, desc[UR4][R10.64+0xe4] ;  /* 0x0000e4040a183981 */ /* 0x000f28000c1e1900 */
[----:B------:R-:W2:Y:S01]  /*0a60*/  @P6 LDG.E R26, desc[UR4][R10.64+0x118] ;  /* 0x000118040a1a6981 */ /* 0x000ea2000c1e1900 */
        /* <DEDUP_REMOVED lines=8> */
[----:B---3--:R-:W-:-:S03]  /*0af0*/  @P2 LOP3.LUT R3, R3, R22, RZ, 0x3c, !PT ;  /* 0x0000001603032212 */ /* 0x008fc600078e3cff */
[----:B------:R-:W3:Y:S01]  /*0b00*/  @P4 LDG.E R22, desc[UR4][R10.64+0x100] ;  /* 0x000100040a164981 */ /* 0x000ee2000c1e1900 */
[----:B--2---:R-:W-:-:S03]  /*0b10*/  @P6 LOP3.LUT R15, R15, R26, RZ, 0x3c, !PT ;  /* 0x0000001a0f0f6212 */ /* 0x004fc600078e3cff */
[----:B------:R-:W2:Y:S01]  /*0b20*/  @P0 LDG.E R26, desc[UR4][R10.64+0x12c] ;  /* 0x00012c040a1a0981 */ /* 0x000ea2000c1e1900 */
[----:B----4-:R-:W-:-:S03]  /*0b30*/  @P2 LOP3.LUT R2, R2, R23, RZ, 0x3c, !PT ;  /* 0x0000001702022212 */ /* 0x010fc600078e3cff */
[----:B------:R-:W4:Y:S01]  /*0b40*/  @P4 LDG.E R23, desc[UR4][R10.64+0xfc] ;  /* 0x0000fc040a174981 */ /* 0x000f22000c1e1900 */
[----:B------:R-:W-:-:S03]  /*0b50*/  @P2 LOP3.LUT R5, R5, R20, RZ, 0x3c, !PT ;  /* 0x0000001405052212 */ /* 0x000fc600078e3cff */
[----:B------:R-:W4:Y:S01]  /*0b60*/  @P4 LDG.E R20, desc[UR4][R10.64+0xf8] ;  /* 0x0000f8040a144981 */ /* 0x000f22000c1e1900 */
[----:B------:R-:W-:Y:S02]  /*0b70*/  @P3 LOP3.LUT R2, R2, R27, RZ, 0x3c, !PT ;  /* 0x0000001b02023212 */ /* 0x000fe400078e3cff */
[----:B------:R-:W-:Y:S01]  /*0b80*/  @P3 LOP3.LUT R4, R4, R25, RZ, 0x3c, !PT ;  /* 0x0000001904043212 */ /* 0x000fe200078e3cff */
[----:B------:R-:W4:Y:S01]  /*0b90*/  @P5 LDG.E R27, desc[UR4][R10.64+0x110] ;  /* 0x000110040a1b5981 */ /* 0x000f22000c1e1900 */
[----:B------:R-:W-:-:S03]  /*0ba0*/  @P3 LOP3.LUT R5, R5, R24, RZ, 0x3c, !PT ;  /* 0x0000001805053212 */ /* 0x000fc600078e3cff */
[----:B------:R-:W4:Y:S04]  /*0bb0*/  @P5 LDG.E R25, desc[UR4][R10.64+0x108] ;  /* 0x000108040a195981 */ /* 0x000f28000c1e1900 */
        /* <DEDUP_REMOVED lines=19> */
[----:B------:R-:W-:-:S05]  /*0cf0*/  VIADD R19, R19, 0x10 ;  /* 0x0000001013137836 */ /* 0x000fca0000000000 */
[----:B------:R-:W-:Y:S02]  /*0d00*/  ISETP.NE.AND P1, PT, R19, 0x20, PT ;  /* 0x000000201300780c */ /* 0x000fe40003f25270 */
[----:B------:R-:W-:Y:S02]  /*0d10*/  @P5 LOP3.LUT R3, R3, R18, RZ, 0x3c, !PT ;  /* 0x0000001203035212 */ /* 0x000fe400078e3cff */
[----:B------:R-:W-:Y:S02]  /*0d20*/  @P6 LOP3.LUT R4, R4, R21, RZ, 0x3c, !PT ;  /* 0x0000001504046212 */ /* 0x000fe400078e3cff */
[----:B---3--:R-:W-:-:S04]  /*0d30*/  @P6 LOP3.LUT R3, R3, R22, RZ, 0x3c, !PT ;  /* 0x0000001603036212 */ /* 0x008fc800078e3cff */
[----:B--2---:R-:W-:Y:S02]  /*0d40*/  @P0 LOP3.LUT R3, R3, R26, RZ, 0x3c, !PT ;  /* 0x0000001a03030212 */ /* 0x004fe400078e3cff */
[----:B----4-:R-:W-:Y:S02]  /*0d50*/  @P6 LOP3.LUT R2, R2, R23, RZ, 0x3c, !PT ;  /* 0x0000001702026212 */ /* 0x010fe400078e3cff */
[----:B------:R-:W-:Y:S02]  /*0d60*/  @P6 LOP3.LUT R5, R5, R20, RZ, 0x3c, !PT ;  /* 0x0000001405056212 */ /* 0x000fe400078e3cff */
[----:B------:R-:W-:Y:S02]  /*0d70*/  @P0 LOP3.LUT R2, R2, R27, RZ, 0x3c, !PT ;  /* 0x0000001b02020212 */ /* 0x000fe400078e3cff */
[----:B------:R-:W-:Y:S02]  /*0d80*/  @P0 LOP3.LUT R4, R4, R25, RZ, 0x3c, !PT ;  /* 0x0000001904040212 */ /* 0x000fe400078e3cff */
[----:B------:R-:W-:Y:S01]  /*0d90*/  @P0 LOP3.LUT R5, R5, R24, RZ, 0x3c, !PT ;  /* 0x0000001805050212 */ /* 0x000fe200078e3cff */
[----:B------:R-:W-:Y:S06]  /*0da0*/  @P1 BRA `(.L_x_52) ;  /* 0xfffffff400481947 */ /* 0x000fec000383ffff */
[----:B------:R-:W-:-:S05]  /*0db0*/  VIADD R17, R17, 0x1 ;  /* 0x0000000111117836 */ /* 0x000fca0000000000 */
[----:B------:R-:W-:-:S13]  /*0dc0*/  ISETP.NE.AND P0, PT, R17, 0x5, PT ;  /* 0x000000051100780c */ /* 0x000fda0003f05270 */
[----:B------:R-:W-:Y:S05]  /*0dd0*/  @P0 BRA `(.L_x_53) ;  /* 0xfffffff400300947 */ /* 0x000fea000383ffff */
[----:B------:R1:W-:Y:S01]  /*0de0*/  STG.E.64 desc[UR4][R6.64+0x8], R4 ;  /* 0x0000080406007986 */ /* 0x0003e2000c101b04 */
[----:B------:R-:W-:Y:S01]  /*0df0*/  VIADD R14, R14, 0x1 ;  /* 0x000000010e0e7836 */ /* 0x000fe20000000000 */
[----:B------:R-:W-:Y:S02]  /*0e00*/  LOP3.LUT R11, R13, 0x3, RZ, 0xc0, !PT ;  /* 0x000000030d0b7812 */ /* 0x000fe400078ec0ff */
[----:B------:R1:W-:Y:S02]  /*0e10*/  STG.E.64 desc[UR4][R6.64+0x10], R2 ;  /* 0x0000100206007986 */ /* 0x0003e4000c101b04 */
[----:B------:R-:W-:Y:S02]  /*0e20*/  ISETP.GE.U32.AND P0, PT, R14, R11, PT ;  /* 0x0000000b0e00720c */ /* 0x000fe40003f06070 */
[----:B------:R1:W-:Y:S11]  /*0e30*/  STG.E desc[UR4][R6.64+0x4], R15 ;  /* 0x0000040f06007986 */ /* 0x0003f6000c101904 */
[----:B------:R-:W-:Y:S05]  /*0e40*/  @!P0 BRA `(.L_x_54) ;  /* 0xfffffff400048947 */ /* 0x000fea000383ffff */
.L_x_51:
[----:B------:R-:W-:Y:S05]  /*0e50*/  BSYNC.RECONVERGENT B1 ;  /* 0x0000000000017941 */ /* 0x000fea0003800200 */
.L_x_50:
[C---:B------:R-:W-:Y:S01]  /*0e60*/  ISETP.GT.U32.AND P0, PT, R13.reuse, 0x3, PT ;  /* 0x000000030d00780c */ /* 0x040fe20003f04070 */
[----:B------:R-:W-:Y:S01]  /*0e70*/  VIADD R12, R12, 0x1 ;  /* 0x000000010c0c7836 */ /* 0x000fe20000000000 */
[--C-:B------:R-:W-:Y:S02]  /*0e80*/  SHF.R.U64 R13, R13, 0x2, R0.reuse ;  /* 0x000000020d0d7819 */ /* 0x100fe40000001200 */
[----:B------:R-:W-:Y:S02]  /*0e90*/  ISETP.GT.U32.AND.EX P0, PT, R0, RZ, PT, P0 ;  /* 0x000000ff0000720c */ /* 0x000fe40003f04100 */
[----:B------:R-:W-:-:S11]  /*0ea0*/  SHF.R.U32.HI R0, RZ, 0x2, R0 ;  /* 0x00000002ff007819 */ /* 0x000fd60000011600 */
[----:B------:R-:W-:Y:S05]  /*0eb0*/  @P0 BRA `(.L_x_55) ;  /* 0xfffffff000c80947 */ /* 0x000fea000383ffff */
.L_x_49:
[----:B------:R-:W-:Y:S05]  /*0ec0*/  BSYNC.RECONVERGENT B0 ;  /* 0x0000000000007941 */ /* 0x000fea0003800200 */
.L_x_48:
[----:B------:R-:W-:Y:S04]  /*0ed0*/  STG.E.64 desc[UR4][R6.64+0x18], RZ ;  /* 0x000018ff06007986 */ /* 0x000fe8000c101b04 */
[----:B------:R-:W-:Y:S04]  /*0ee0*/  STG.E desc[UR4][R6.64+0x20], RZ ;  /* 0x000020ff06007986 */ /* 0x000fe8000c101904 */
[----:B------:R-:W-:Y:S01]  /*0ef0*/  STG.E.64 desc[UR4][R6.64+0x28], RZ ;  /* 0x000028ff06007986 */ /* 0x000fe2000c101b04 */
[----:B------:R-:W-:Y:S05]  /*0f00*/  EXIT ;  /* 0x000000000000794d */ /* 0x000fea0003800000 */
.L_x_56:
        /* <DEDUP_REMOVED lines=15> */
.L_x_78:


//--------------------- .text._Z16add_constant_rowfiiPfS_ --------------------------
	.section	.text._Z16add_constant_rowfiiPfS_,"ax",@progbits
	.align	128
        .global         _Z16add_constant_rowfiiPfS_
        .type           _Z16add_constant_rowfiiPfS_,@function
        .size           _Z16add_constant_rowfiiPfS_,(.L_x_79 - _Z16add_constant_rowfiiPfS_)
        .other          _Z16add_constant_rowfiiPfS_,@"STO_CUDA_ENTRY STV_DEFAULT"
_Z16add_constant_rowfiiPfS_:
.text._Z16add_constant_rowfiiPfS_:
        /* <DEDUP_REMOVED lines=9> */
[----:B------:R-:W1:Y:S01]  /*0090*/  LDCU UR4, c[0x0][0x370] ;  /* 0x00006e00ff0477ac */ /* 0x000e620008000800 */
[----:B------:R-:W2:Y:S01]  /*00a0*/  LDCU.64 UR6, c[0x0][0x358] ;  /* 0x00006b00ff0677ac */ /* 0x000ea20008000a00 */
[----:B------:R-:W3:Y:S01]  /*00b0*/  LDCU UR8, c[0x0][0x384] ;  /* 0x00007080ff0877ac */ /* 0x000ee20008000800 */
[----:B------:R-:W4:Y:S01]  /*00c0*/  LDCU UR5, c[0x0][0x388] ;  /* 0x00007100ff0577ac */ /* 0x000f220008000800 */
[----:B-1----:R-:W-:-:S07]  /*00d0*/  IMAD R9, R9, UR4, RZ ;  /* 0x0000000409097c24 */ /* 0x002fce000f8e02ff */
.L_x_57:
[----:B----4-:R-:W-:Y:S01]  /*00e0*/  ISETP.GE.AND P0, PT, R0, UR5, PT ;  /* 0x0000000500007c0c */ /* 0x010fe2000bf06270 */
[----:B-1----:R-:W1:-:S12]  /*00f0*/  LDCU UR4, c[0x0][0x380] ;  /* 0x00007000ff0477ac */ /* 0x002e580008000800 */
[----:B------:R-:W4:Y:S01]  /*0100*/  @P0 LDC.64 R2, c[0x0][0x390] ;  /* 0x0000e400ff020b82 */ /* 0x000f220000000a00 */
[----:B------:R-:W-:Y:S02]  /*0110*/  @P0 IADD3 R5, PT, PT, R0, -UR5, RZ ;  /* 0x8000000500050c10 */ /* 0x000fe4000fffe0ff */
[----:B-1----:R-:W-:-:S03]  /*0120*/  MOV R11, UR4 ;  /* 0x00000004000b7c02 */ /* 0x002fc60008000f00 */
[----:B----4-:R-:W-:-:S05]  /*0130*/  @P0 IMAD.WIDE R2, R5, 0x4, R2 ;  /* 0x0000000405020825 */ /* 0x010fca00078e0202 */
[----:B--2---:R-:W2:Y:S01]  /*0140*/  @P0 LDG.E R11, desc[UR6][R2.64] ;  /* 0x00000006020b0981 */ /* 0x004ea2000c1e1900 */
[----:B0-----:R-:W-:Y:S01]  /*0150*/  IMAD.WIDE R4, R0, 0x4, R6 ;  /* 0x0000000400047825 */ /* 0x001fe200078e0206 */
[----:B------:R-:W-:-:S04]  /*0160*/  IADD3 R0, PT, PT, R9, R0, RZ ;  /* 0x0000000009007210 */ /* 0x000fc80007ffe0ff */
[----:B---3--:R-:W-:Y:S01]  /*0170*/  ISETP.GE.AND P0, PT, R0, UR8, PT ;  /* 0x0000000800007c0c */ /* 0x008fe2000bf06270 */
[----:B--2---:R1:W-:-:S12]  /*0180*/  STG.E desc[UR6][R4.64], R11 ;  /* 0x0000000b04007986 */ /* 0x0043d8000c101906 */
[----:B------:R-:W-:Y:S05]  /*0190*/  @!P0 BRA `(.L_x_57) ;  /* 0xfffffffc00d08947 */ /* 0x000fea000383ffff */
[----:B------:R-:W-:Y:S05]  /*01a0*/  EXIT ;  /* 0x000000000000794d */ /* 0x000fea0003800000 */
.L_x_58:
        /* <DEDUP_REMOVED lines=13> */
.L_x_79:


//--------------------- .text._Z9transposeiiPfS_  --------------------------
	.section	.text._Z9transposeiiPfS_,"ax",@progbits
	.align	128
        .global         _Z9transposeiiPfS_
        .type           _Z9transposeiiPfS_,@function
        .size           _Z9transposeiiPfS_,(.L_x_80 - _Z9transposeiiPfS_)
        .other          _Z9transposeiiPfS_,@"STO_CUDA_ENTRY STV_DEFAULT"
_Z9transposeiiPfS_:
.text._Z9transposeiiPfS_:
[----:B------:R-:W-:Y:S01]  /*0000*/  LDC R1, c[0x0][0x37c] ;  /* 0x0000df00ff017b82 */ /* 0x000fe20000000800 */
[----:B------:R-:W0:Y:S07]  /*0010*/  S2R R2, SR_TID.Y ;  /* 0x0000000000027919 */ /* 0x000e2e0000002200 */
[----:B------:R-:W1:Y:S01]  /*0020*/  LDC R0, c[0x0][0x360] ;  /* 0x0000d800ff007b82 */ /* 0x000e620000000800 */
[----:B------:R-:W2:Y:S01]  /*0030*/  LDCU.64 UR6, c[0x0][0x380] ;  /* 0x00007000ff0677ac */ /* 0x000ea20008000a00 */
[----:B------:R-:W1:Y:S06]  /*0040*/  S2R R3, SR_TID.X ;  /* 0x0000000000037919 */ /* 0x000e6c0000002100 */
[----:B------:R-:W0:Y:S08]  /*0050*/  S2UR UR5, SR_CTAID.Y ;  /* 0x00000000000579c3 */ /* 0x000e300000002600 */
[----:B------:R-:W0:Y:S08]  /*0060*/  LDC R7, c[0x0][0x364] ;  /* 0x0000d900ff077b82 */ /* 0x000e300000000800 */
[----:B------:R-:W1:Y:S01]  /*0070*/  S2UR UR4, SR_CTAID.X ;  /* 0x00000000000479c3 */ /* 0x000e620000002500 */
[----:B0-----:R-:W-:-:S05]  /*0080*/  IMAD R7, R7, UR5, R2 ;  /* 0x0000000507077c24 */ /* 0x001fca000f8e0202 */
[----:B--2---:R-:W-:Y:S01]  /*0090*/  ISETP.GE.AND P0, PT, R7, UR7, PT ;  /* 0x0000000707007c0c */ /* 0x004fe2000bf06270 */
[----:B-1----:R-:W-:-:S05]  /*00a0*/  IMAD R0, R0, UR4, R3 ;  /* 0x0000000400007c24 */ /* 0x002fca000f8e0203 */
[----:B------:R-:W-:-:S13]  /*00b0*/  ISETP.GE.OR P0, PT, R0, UR6, P0 ;  /* 0x0000000600007c0c */ /* 0x000fda0008706670 */
[----:B------:R-:W-:Y:S05]  /*00c0*/  @P0 EXIT ;  /* 0x000000000000094d */ /* 0x000fea0003800000 */
[----:B------:R-:W0:Y:S01]  /*00d0*/  LDC.64 R2, c[0x0][0x388] ;  /* 0x0000e200ff027b82 */ /* 0x000e220000000a00 */
[----:B------:R-:W1:Y:S01]  /*00e0*/  LDCU.64 UR4, c[0x0][0x358] ;  /* 0x00006b00ff0477ac */ /* 0x000e620008000a00 */
[----:B------:R-:W-:-:S04]  /*00f0*/  IMAD R5, R0, UR7, R7 ;  /* 0x0000000700057c24 */ /* 0x000fc8000f8e0207 */
[----:B0-----:R-:W-:Y:S02]  /*0100*/  IMAD.WIDE R2, R5, 0x4, R2 ;  /* 0x0000000405027825 */ /* 0x001fe400078e0202 */
[----:B------:R-:W0:Y:S04]  /*0110*/  LDC.64 R4, c[0x0][0x390] ;  /* 0x0000e400ff047b82 */ /* 0x000e280000000a00 */
[----:B-1----:R-:W2:Y:S01]  /*0120*/  LDG.E R3, desc[UR4][R2.64] ;  /* 0x0000000402037981 */ /* 0x002ea2000c1e1900 */
[----:B------:R-:W-:-:S04]  /*0130*/  IMAD R7, R7, UR6, R0 ;  /* 0x0000000607077c24 */ /* 0x000fc8000f8e0200 */
[----:B0-----:R-:W-:-:S05]  /*0140*/  IMAD.WIDE R4, R7, 0x4, R4 ;  /* 0x0000000407047825 */ /* 0x001fca00078e0204 */
[----:B--2---:R-:W-:Y:S01]  /*0150*/  STG.E desc[UR4][R4.64], R3 ;  /* 0x0000000304007986 */ /* 0x004fe2000c101904 */
[----:B------:R-:W-:Y:S05]  /*0160*/  EXIT ;  /* 0x000000000000794d */ /* 0x000fea0003800000 */
.L_x_59:
        /* <DEDUP_REMOVED lines=9> */
.L_x_80:


//--------------------- .text._Z8multiplyiiPfiiS_iS_ --------------------------
	.section	.text._Z8multiplyiiPfiiS_iS_,"ax",@progbits
	.align	128
        .global         _Z8multiplyiiPfiiS_iS_
        .type           _Z8multiplyiiPfiiS_iS_,@function
        .size           _Z8multiplyiiPfiiS_iS_,(.L_x_81 - _Z8multiplyiiPfiiS_iS_)
        .other          _Z8multiplyiiPfiiS_iS_,@"STO_CUDA_ENTRY STV_DEFAULT"
_Z8multiplyiiPfiiS_iS_:
.text._Z8multiplyiiPfiiS_iS_:
[----:B------:R-:W-:Y:S01]  /*0000*/  LDC R1, c[0x0][0x37c] ;  /* 0x0000df00ff017b82 */ /* 0x000fe20000000800 */
[----:B------:R-:W0:Y:S07]  /*0010*/  S2R R4, SR_TID.Y ;  /* 0x0000000000047919 */ /* 0x000e2e0000002200 */
[----:B------:R-:W1:Y:S01]  /*0020*/  LDC R2, c[0x0][0x360] ;  /* 0x0000d800ff027b82 */ /* 0x000e620000000800 */
[----:B------:R-:W2:Y:S01]  /*0030*/  LDCU UR6, c[0x0][0x380] ;  /* 0x00007000ff0677ac */ /* 0x000ea20008000800 */
[----:B------:R-:W1:Y:S06]  /*0040*/  S2R R5, SR_TID.X ;  /* 0x0000000000057919 */ /* 0x000e6c0000002100 */
[----:B------:R-:W0:Y:S08]  /*0050*/  S2UR UR5, SR_CTAID.Y ;  /* 0x00000000000579c3 */ /* 0x000e300000002600 */
[----:B------:R-:W0:Y:S08]  /*0060*/  LDC R3, c[0x0][0x364] ;  /* 0x0000d900ff037b82 */ /* 0x000e300000000800 */
[----:B------:R-:W1:Y:S08]  /*0070*/  S2UR UR4, SR_CTAID.X ;  /* 0x00000000000479c3 */ /* 0x000e700000002500 */
[----:B------:R-:W3:Y:S01]  /*0080*/  LDC R0, c[0x0][0x394] ;  /* 0x0000e500ff007b82 */ /* 0x000ee20000000800 */
[----:B0-----:R-:W-:-:S02]  /*0090*/  IMAD R3, R3, UR5, R4 ;  /* 0x0000000503037c24 */ /* 0x001fc4000f8e0204 */
[----:B-1----:R-:W-:-:S03]  /*00a0*/  IMAD R2, R2, UR4, R5 ;  /* 0x0000000402027c24 */ /* 0x002fc6000f8e0205 */
[----:B---3--:R-:W-:-:S04]  /*00b0*/  ISETP.GE.AND P0, PT, R3, R0, PT ;  /* 0x000000000300720c */ /* 0x008fc80003f06270 */
[----:B--2---:R-:W-:-:S13]  /*00c0*/  ISETP.GE.OR P0, PT, R2, UR6, P0 ;  /* 0x0000000602007c0c */ /* 0x004fda0008706670 */
[----:B------:R-:W-:Y:S05]  /*00d0*/  @P0 EXIT ;  /* 0x000000000000094d */ /* 0x000fea0003800000 */
[----:B------:R-:W0:Y:S01]  /*00e0*/  LDC R5, c[0x0][0x384] ;  /* 0x0000e100ff057b82 */ /* 0x000e220000000800 */
[----:B------:R-:W1:Y:S01]  /*00f0*/  LDCU.64 UR6, c[0x0][0x358] ;  /* 0x00006b00ff0677ac */ /* 0x000e620008000a00 */
[----:B------:R-:W-:Y:S01]  /*0100*/  HFMA2 R7, -RZ, RZ, 0, 0 ;  /* 0x00000000ff077431 */ /* 0x000fe200000001ff */
[----:B0-----:R-:W-:-:S13]  /*0110*/  ISETP.GE.AND P0, PT, R5, 0x1, PT ;  /* 0x000000010500780c */ /* 0x001fda0003f06270 */
[----:B-1----:R-:W-:Y:S05]  /*0120*/  @!P0 BRA `(.L_x_60) ;  /* 0x0000000800348947 */ /* 0x002fea0003800000 */
[C---:B------:R-:W-:Y:S01]  /*0130*/  ISETP.GE.U32.AND P1, PT, R5.reuse, 0x8, PT ;  /* 0x000000080500780c */ /* 0x040fe20003f26070 */
[----:B------:R-:W-:Y:S01]  /*0140*/  IMAD R6, R2, R5, RZ ;  /* 0x0000000502067224 */ /* 0x000fe200078e02ff */
[----:B------:R-:W-:Y:S02]  /*0150*/  LOP3.LUT R4, R5, 0x7, RZ, 0xc0, !PT ;  /* 0x0000000705047812 */ /* 0x000fe400078ec0ff */
[----:B------:R-:W-:Y:S02]  /*0160*/  MOV R7, RZ ;  /* 0x000000ff00077202 */ /* 0x000fe40000000f00 */
[----:B------:R-:W-:Y:S02]  /*0170*/  ISETP.NE.AND P0, PT, R4, RZ, PT ;  /* 0x000000ff0400720c */ /* 0x000fe40003f05270 */
[----:B------:R-:W-:-:S05]  /*0180*/  MOV R20, RZ ;  /* 0x000000ff00147202 */ /* 0x000fca0000000f00 */
[----:B------:R-:W-:Y:S06]  /*0190*/  @!P1 BRA `(.L_x_61) ;  /* 0x0000000400049947 */ /* 0x000fec0003800000 */
[----:B------:R-:W0:Y:S01]  /*01a0*/  LDCU.64 UR4, c[0x0][0x388] ;  /* 0x00007100ff0477ac */ /* 0x000e220008000a00 */
[----:B------:R-:W-:Y:S02]  /*01b0*/  LOP3.LUT R7, R5, 0x7ffffff8, RZ, 0xc0, !PT ;  /* 0x7ffffff805077812 */ /* 0x000fe400078ec0ff */
[----:B------:R-:W-:Y:S02]  /*01c0*/  MOV R20, RZ ;  /* 0x000000ff00147202 */ /* 0x000fe40000000f00 */
[----:B------:R-:W-:Y:S02]  /*01d0*/  MOV R10, R6 ;  /* 0x00000006000a7202 */ /* 0x000fe40000000f00 */
[----:B------:R-:W-:Y:S02]  /*01e0*/  MOV R9, R3 ;  /* 0x0000000300097202 */ /* 0x000fe40000000f00 */
[----:B------:R-:W-:Y:S01]  /*01f0*/  IADD3 R8, PT, PT, -R7, RZ, RZ ;  /* 0x000000ff07087210 */ /* 0x000fe20007ffe1ff */
[----:B0-----:R-:W-:-:S04]  /*0200*/  UIADD3 UR4, UP0, UPT, UR4, 0x10, URZ ;  /* 0x0000001004047890 */ /* 0x001fc8000ff1e0ff */
[----:B------:R-:W-:-:S12]  /*0210*/  UIADD3.X UR5, UPT, UPT, URZ, UR5, URZ, UP0, !UPT ;  /* 0x00000005ff057290 */ /* 0x000fd800087fe4ff */
.L_x_62:
[----:B0-----:R-:W0:Y:S01]  /*0220*/  LDC.64 R28, c[0x0][0x398] ;  /* 0x0000e600ff1c7b82 */ /* 0x001e220000000a00 */
[----:B------:R-:W-:Y:S01]  /*0230*/  MOV R15, UR5 ;  /* 0x00000005000f7c02 */ /* 0x000fe20008000f00 */
[----:B------:R-:W-:-:S04]  /*0240*/  IMAD.U32 R14, RZ, RZ, UR4 ;  /* 0x00000004ff0e7e24 */ /* 0x000fc8000f8e00ff */
[----:B------:R-:W-:-:S05]  /*0250*/  IMAD.WIDE R14, R10, 0x4, R14 ;  /* 0x000000040a0e7825 */ /* 0x000fca00078e020e */
[----:B------:R-:W2:Y:S04]  /*0260*/  LDG.E R22, desc[UR6][R14.64+-0x10] ;  /* 0xfffff0060e167981 */ /* 0x000ea8000c1e1900 */
[----:B------:R-:W3:Y:S04]  /*0270*/  LDG.E R24, desc[UR6][R14.64+-0xc] ;  /* 0xfffff4060e187981 */ /* 0x000ee8000c1e1900 */
[----:B------:R-:W4:Y:S04]  /*0280*/  LDG.E R12, desc[UR6][R14.64+-0x8] ;  /* 0xfffff8060e0c7981 */ /* 0x000f28000c1e1900 */
[----:B------:R-:W5:Y:S01]  /*0290*/  LDG.E R25, desc[UR6][R14.64+-0x4] ;  /* 0xfffffc060e197981 */ /* 0x000f62000c1e1900 */
[----:B0-----:R-:W-:-:S03]  /*02a0*/  IMAD.WIDE R28, R9, 0x4, R28 ;  /* 0x00000004091c7825 */ /* 0x001fc600078e021c */
[----:B------:R-:W5:Y:S04]  /*02b0*/  LDG.E R27, desc[UR6][R14.64] ;  /* 0x000000060e1b7981 */ /* 0x000f68000c1e1900 */
[----:B------:R-:W2:Y:S01]  /*02c0*/  LDG.E R23, desc[UR6][R28.64] ;  /* 0x000000061c177981 */ /* 0x000ea2000c1e1900 */
[----:B------:R-:W-:-:S05]  /*02d0*/  IMAD.WIDE R18, R0, 0x4, R28 ;  /* 0x0000000400127825 */ /* 0x000fca00078e021c */
[----:B------:R-:W3:Y:S01]  /*02e0*/  LDG.E R11, desc[UR6][R18.64] ;  /* 0x00000006120b7981 */ /* 0x000ee2000c1e1900 */
[----:B------:R-:W-:-:S05]  /*02f0*/  IMAD.WIDE R16, R0, 0x4, R18 ;  /* 0x0000000400107825 */ /* 0x000fca00078e0212 */
[----:B------:R0:W4:Y:S02]  /*0300*/  LDG.E R13, desc[UR6][R16.64] ;  /* 0x00000006100d7981 */ /* 0x000124000c1e1900 */
[----:B0-----:R-:W-:-:S05]  /*0310*/  IMAD.WIDE R16, R0, 0x4, R16 ;  /* 0x0000000400107825 */ /* 0x001fca00078e0210 */
[----:B------:R0:W5:Y:S01]  /*0320*/  LDG.E R26, desc[UR6][R16.64] ;  /* 0x00000006101a7981 */ /* 0x000162000c1e1900 */
[----:B------:R-:W-:-:S05]  /*0330*/  IMAD.WIDE R18, R0, 0x4, R16 ;  /* 0x0000000400127825 */ /* 0x000fca00078e0210 */
[----:B------:R-:W5:Y:S01]  /*0340*/  LDG.E R28, desc[UR6][R18.64] ;  /* 0x00000006121c7981 */ /* 0x000f62000c1e1900 */
[----:B-1----:R-:W-:Y:S01]  /*0350*/  I2FP.F32.S32 R29, R20 ;  /* 0x00000014001d7245 */ /* 0x002fe20000201400 */
[----:B------:R-:W-:Y:S02]  /*0360*/  IMAD.WIDE R20, R0, 0x4, R18 ;  /* 0x0000000400147825 */ /* 0x000fe400078e0212 */
[----:B------:R-:W5:Y:S04]  /*0370*/  LDG.E R18, desc[UR6][R14.64+0x4] ;  /* 0x000004060e127981 */ /* 0x000f68000c1e1900 */
[----:B------:R-:W5:Y:S01]  /*0380*/  LDG.E R19, desc[UR6][R20.64] ;  /* 0x0000000614137981 */ /* 0x000f62000c1e1900 */
[----:B--2---:R-:W-:Y:S01]  /*0390*/  FFMA R29, R22, R23, R29 ;  /* 0x00000017161d7223 */ /* 0x004fe2000000001d */
[----:B------:R-:W-:-:S02]  /*03a0*/  IMAD.WIDE R22, R0, 0x4, R20 ;  /* 0x0000000400167825 */ /* 0x000fc400078e0214 */
[----:B------:R-:W2:Y:S04]  /*03b0*/  LDG.E R20, desc[UR6][R14.64+0x8] ;  /* 0x000008060e147981 */ /* 0x000ea8000c1e1900 */
[----:B------:R1:W2:Y:S04]  /*03c0*/  LDG.E R21, desc[UR6][R14.64+0xc] ;  /* 0x00000c060e157981 */ /* 0x0002a8000c1e1900 */
[----:B------:R5:W2:Y:S01]  /*03d0*/  LDG.E R15, desc[UR6][R22.64] ;  /* 0x00000006160f7981 */ /* 0x000aa2000c1e1900 */
[----:B0-----:R-:W-:-:S06]  /*03e0*/  IMAD.WIDE R16, R0, 0x4, R22 ;  /* 0x0000000400107825 */ /* 0x001fcc00078e0216 */
[----:B------:R-:W2:Y:S01]  /*03f0*/  LDG.E R16, desc[UR6][R16.64] ;  /* 0x0000000610107981 */ /* 0x000ea2000c1e1900 */
[----:B------:R-:W0:Y:S02]  /*0400*/  F2I.TRUNC.NTZ R29, R29 ;  /* 0x0000001d001d7305 */ /* 0x000e24000020f100 */
[----:B0-----:R-:W-:-:S05]  /*0410*/  I2FP.F32.S32 R29, R29 ;  /* 0x0000001d001d7245 */ /* 0x001fca0000201400 */
[----:B---3--:R-:W-:-:S06]  /*0420*/  FFMA R11, R24, R11, R29 ;  /* 0x0000000b180b7223 */ /* 0x008fcc000000001d */
[----:B------:R-:W0:Y:S02]  /*0430*/  F2I.TRUNC.NTZ R11, R11 ;  /* 0x0000000b000b7305 */ /* 0x000e24000020f100 */
[----:B0-----:R-:W-:-:S05]  /*0440*/  I2FP.F32.S32 R24, R11 ;  /* 0x0000000b00187245 */ /* 0x001fca0000201400 */
[----:B----4-:R-:W-:-:S06]  /*0450*/  FFMA R12, R12, R13, R24 ;  /* 0x0000000d0c0c7223 */ /* 0x010fcc0000000018 */
[----:B------:R-:W1:Y:S02]  /*0460*/  F2I.TRUNC.NTZ R12, R12 ;  /* 0x0000000c000c7305 */ /* 0x000e64000020f100 */
[----:B-1----:R-:W-:-:S05]  /*0470*/  I2FP.F32.S32 R14, R12 ;  /* 0x0000000c000e7245 */ /* 0x002fca0000201400 */
[----:B-----5:R-:W-:-:S06]  /*0480*/  FFMA R14, R25, R26, R14 ;  /* 0x0000001a190e7223 */ /* 0x020fcc000000000e */
[----:B------:R-:W0:Y:S02]  /*0490*/  F2I.TRUNC.NTZ R14, R14 ;  /* 0x0000000e000e7305 */ /* 0x000e24000020f100 */
[----:B0-----:R-:W-:-:S05]  /*04a0*/  I2FP.F32.S32 R22, R14 ;  /* 0x0000000e00167245 */ /* 0x001fca0000201400 */
[----:B------:R-:W-:-:S06]  /*04b0*/  FFMA R22, R27, R28, R22 ;  /* 0x0000001c1b167223 */ /* 0x000fcc0000000016 */
[----:B------:R-:W0:Y:S02]  /*04c0*/  F2I.TRUNC.NTZ R22, R22 ;  /* 0x0000001600167305 */ /* 0x000e24000020f100 */
[----:B0-----:R-:W-:-:S05]  /*04d0*/  I2FP.F32.S32 R13, R22 ;  /* 0x00000016000d7245 */ /* 0x001fca0000201400 */
[----:B------:R-:W-:-:S06]  /*04e0*/  FFMA R13, R18, R19, R13 ;  /* 0x00000013120d7223 */ /* 0x000fcc000000000d */
[----:B------:R-:W0:Y:S02]  /*04f0*/  F2I.TRUNC.NTZ R13, R13 ;  /* 0x0000000d000d7305 */ /* 0x000e24000020f100 */
[----:B0-----:R-:W-:Y:S02]  /*0500*/  I2FP.F32.S32 R11, R13 ;  /* 0x0000000d000b7245 */ /* 0x001fe40000201400 */
[----:B------:R-:W-:-:S04]  /*0510*/  IADD3 R8, PT, PT, R8, 0x8, RZ ;  /* 0x0000000808087810 */ /* 0x000fc80007ffe0ff */
[----:B------:R-:W-:Y:S02]  /*0520*/  ISETP.NE.AND P1, PT, R8, RZ, PT ;  /* 0x000000ff0800720c */ /* 0x000fe40003f25270 */
[----:B------:R-:W-:Y:S02]  /*0530*/  LEA R9, R0, R9, 0x3 ;  /* 0x0000000900097211 */ /* 0x000fe400078e18ff */
[----:B------:R-:W-:Y:S01]  /*0540*/  IADD3 R10, PT, PT, R10, 0x8, RZ ;  /* 0x000000080a0a7810 */ /* 0x000fe20007ffe0ff */
[----:B--2---:R-:W-:-:S06]  /*0550*/  FFMA R11, R20, R15, R11 ;  /* 0x0000000f140b7223 */ /* 0x004fcc000000000b */
[----:B------:R-:W0:Y:S02]  /*0560*/  F2I.TRUNC.NTZ R11, R11 ;  /* 0x0000000b000b7305 */ /* 0x000e24000020f100 */
[----:B0-----:R-:W-:-:S05]  /*0570*/  I2FP.F32.S32 R12, R11 ;  /* 0x0000000b000c7245 */ /* 0x001fca0000201400 */
[----:B------:R-:W-:-:S04]  /*0580*/  FFMA R12, R21, R16, R12 ;  /* 0x00000010150c7223 */ /* 0x000fc8000000000c */
[----:B------:R0:W1:Y:S01]  /*0590*/  F2I.TRUNC.NTZ R20, R12 ;  /* 0x0000000c00147305 */ /* 0x000062000020f100 */
[----:B------:R-:W-:Y:S05]  /*05a0*/  @P1 BRA `(.L_x_62) ;  /* 0xfffffffc001c1947 */ /* 0x000fea000383ffff */
.L_x_61:
[----:B------:R-:W-:Y:S05]  /*05b0*/  @!P0 BRA `(.L_x_63) ;  /* 0x00000004000c8947 */ /* 0x000fea0003800000 */
[----:B------:R-:W-:Y:S02]  /*05c0*/  ISETP.GE.U32.AND P0, PT, R4, 0x4, PT ;  /* 0x000000040400780c */ /* 0x000fe40003f06070 */
[----:B------:R-:W-:-:S04]  /*05d0*/  LOP3.LUT R18, R5, 0x3, RZ, 0xc0, !PT ;  /* 0x0000000305127812 */ /* 0x000fc800078ec0ff */
[----:B------:R-:W-:-:S07]  /*05e0*/  ISETP.NE.AND P1, PT, R18, RZ, PT ;  /* 0x000000ff1200720c */ /* 0x000fce0003f25270 */
[----:B------:R-:W-:Y:S06]  /*05f0*/  @!P0 BRA `(.L_x_64) ;  /* 0x0000000000788947 */ /* 0x000fec0003800000 */
[----:B------:R-:W2:Y:S01]  /*0600*/  LDC.64 R8, c[0x0][0x388] ;  /* 0x0000e200ff087b82 */ /* 0x000ea20000000a00 */
[----:B------:R-:W-:Y:S02]  /*0610*/  IMAD.IADD R11, R6, 0x1, R7 ;  /* 0x00000001060b7824 */ /* 0x000fe400078e0207 */
[----:B------:R-:W-:-:S05]  /*0620*/  IMAD R13, R7, R0, R3 ;  /* 0x00000000070d7224 */ /* 0x000fca00078e0203 */
[----:B------:R-:W3:Y:S01]  /*0630*/  LDC.64 R14, c[0x0][0x398] ;  /* 0x0000e600ff0e7b82 */ /* 0x000ee20000000a00 */
[----:B--2---:R-:W-:-:S05]  /*0640*/  IMAD.WIDE R8, R11, 0x4, R8 ;  /* 0x000000040b087825 */ /* 0x004fca00078e0208 */
[----:B------:R-:W2:Y:S01]  /*0650*/  LDG.E R4, desc[UR6][R8.64] ;  /* 0x0000000608047981 */ /* 0x000ea2000c1e1900 */
[----:B---3--:R-:W-:-:S03]  /*0660*/  IMAD.WIDE R14, R13, 0x4, R14 ;  /* 0x000000040d0e7825 */ /* 0x008fc600078e020e */
[----:B------:R-:W3:Y:S04]  /*0670*/  LDG.E R22, desc[UR6][R8.64+0x4] ;  /* 0x0000040608167981 */ /* 0x000ee8000c1e1900 */
[----:B------:R-:W2:Y:S01]  /*0680*/  LDG.E R19, desc[UR6][R14.64] ;  /* 0x000000060e137981 */ /* 0x000ea2000c1e1900 */
[----:B------:R-:W-:-:S03]  /*0690*/  IMAD.WIDE R16, R0, 0x4, R14 ;  /* 0x0000000400107825 */ /* 0x000fc600078e020e */
[----:B------:R-:W4:Y:S04]  /*06a0*/  LDG.E R24, desc[UR6][R8.64+0x8] ;  /* 0x0000080608187981 */ /* 0x000f28000c1e1900 */
[----:B------:R-:W3:Y:S01]  /*06b0*/  LDG.E R23, desc[UR6][R16.64] ;  /* 0x0000000610177981 */ /* 0x000ee2000c1e1900 */
[----:B------:R-:W-:-:S03]  /*06c0*/  IMAD.WIDE R10, R0, 0x4, R16 ;  /* 0x00000004000a7825 */ /* 0x000fc600078e0210 */
[----:B------:R5:W5:Y:S04]  /*06d0*/  LDG.E R26, desc[UR6][R8.64+0xc] ;  /* 0x00000c06081a7981 */ /* 0x000b68000c1e1900 */
[----:B------:R-:W4:Y:S01]  /*06e0*/  LDG.E R25, desc[UR6][R10.64] ;  /* 0x000000060a197981 */ /* 0x000f22000c1e1900 */
[----:B0-----:R-:W-:-:S06]  /*06f0*/  IMAD.WIDE R12, R0, 0x4, R10 ;  /* 0x00000004000c7825 */ /* 0x001fcc00078e020a */
[----:B------:R-:W5:Y:S01]  /*0700*/  LDG.E R13, desc[UR6][R12.64] ;  /* 0x000000060c0d7981 */ /* 0x000f62000c1e1900 */
[----:B-1----:R-:W-:Y:S02]  /*0710*/  I2FP.F32.S32 R21, R20 ;  /* 0x0000001400157245 */ /* 0x002fe40000201400 */
[----:B------:R-:W-:-:S03]  /*0720*/  IADD3 R7, PT, PT, R7, 0x4, RZ ;  /* 0x0000000407077810 */ /* 0x000fc60007ffe0ff */
[----:B--2---:R-:W-:-:S06]  /*0730*/  FFMA R4, R4, R19, R21 ;  /* 0x0000001304047223 */ /* 0x004fcc0000000015 */
[----:B------:R-:W0:Y:S02]  /*0740*/  F2I.TRUNC.NTZ R4, R4 ;  /* 0x0000000400047305 */ /* 0x000e24000020f100 */
[----:B0-----:R-:W-:-:S05]  /*0750*/  I2FP.F32.S32 R15, R4 ;  /* 0x00000004000f7245 */ /* 0x001fca0000201400 */
[----:B---3--:R-:W-:-:S06]  /*0760*/  FFMA R15, R22, R23, R15 ;  /* 0x00000017160f7223 */ /* 0x008fcc000000000f */
[----:B------:R-:W0:Y:S02]  /*0770*/  F2I.TRUNC.NTZ R15, R15 ;  /* 0x0000000f000f7305 */ /* 0x000e24000020f100 */
[----:B0-----:R-:W-:-:S05]  /*0780*/  I2FP.F32.S32 R17, R15 ;  /* 0x0000000f00117245 */ /* 0x001fca0000201400 */
[----:B----4-:R-:W-:-:S06]  /*0790*/  FFMA R17, R24, R25, R17 ;  /* 0x0000001918117223 */ /* 0x010fcc0000000011 */
[----:B------:R-:W5:Y:S02]  /*07a0*/  F2I.TRUNC.NTZ R17, R17 ;  /* 0x0000001100117305 */ /* 0x000f64000020f100 */
[----:B-----5:R-:W-:-:S05]  /*07b0*/  I2FP.F32.S32 R9, R17 ;  /* 0x0000001100097245 */ /* 0x020fca0000201400 */
[----:B------:R-:W-:-:S04]  /*07c0*/  FFMA R9, R26, R13, R9 ;  /* 0x0000000d1a097223 */ /* 0x000fc80000000009 */
[----:B------:R2:W3:Y:S03]  /*07d0*/  F2I.TRUNC.NTZ R20, R9 ;  /* 0x0000000900147305 */ /* 0x0004e6000020f100 */
.L_x_64:
[----:B------:R-:W-:Y:S05]  /*07e0*/  @!P1 BRA `(.L_x_63) ;  /* 0x0000000000809947 */ /* 0x000fea0003800000 */
[----:B------:R-:W-:Y:S02]  /*07f0*/  ISETP.NE.AND P0, PT, R18, 0x1, PT ;  /* 0x000000011200780c */ /* 0x000fe40003f05270 */
[----:B------:R-:W-:-:S11]  /*0800*/  LOP3.LUT R5, R5, 0x1, RZ, 0xc0, !PT ;  /* 0x0000000105057812 */ /* 0x000fd600078ec0ff */
[----:B--2---:R-:W2:Y:S01]  /*0810*/  @P0 LDC.64 R8, c[0x0][0x388] ;  /* 0x0000e200ff080b82 */ /* 0x004ea20000000a00 */
[----:B------:R-:W-:Y:S01]  /*0820*/  @P0 IADD3 R13, PT, PT, R6, R7, RZ ;  /* 0x00000007060d0210 */ /* 0x000fe20007ffe0ff */
[----:B------:R-:W-:-:S06]  /*0830*/  @P0 IMAD R15, R7, R0, R3 ;  /* 0x00000000070f0224 */ /* 0x000fcc00078e0203 */
[----:B------:R-:W4:Y:S01]  /*0840*/  @P0 LDC.64 R10, c[0x0][0x398] ;  /* 0x0000e600ff0a0b82 */ /* 0x000f220000000a00 */
[----:B------:R-:W-:-:S13]  /*0850*/  ISETP.NE.U32.AND P1, PT, R5, 0x1, PT ;  /* 0x000000010500780c */ /* 0x000fda0003f25070 */
[----:B------:R-:W5:Y:S01]  /*0860*/  @!P1 LDC.64 R4, c[0x0][0x398] ;  /* 0x0000e600ff049b82 */ /* 0x000f620000000a00 */
[----:B--2---:R-:W-:-:S05]  /*0870*/  @P0 IMAD.WIDE R8, R13, 0x4, R8 ;  /* 0x000000040d080825 */ /* 0x004fca00078e0208 */
[----:B------:R-:W2:Y:S01]  /*0880*/  @P0 LDG.E R13, desc[UR6][R8.64] ;  /* 0x00000006080d0981 */ /* 0x000ea2000c1e1900 */
[----:B----4-:R-:W-:-:S03]  /*0890*/  @P0 IMAD.WIDE R14, R15, 0x4, R10 ;  /* 0x000000040f0e0825 */ /* 0x010fc600078e020a */
[----:B------:R-:W4:Y:S01]  /*08a0*/  @P0 LDG.E R18, desc[UR6][R8.64+0x4] ;  /* 0x0000040608120981 */ /* 0x000f22000c1e1900 */
[----:B------:R-:W1:Y:S03]  /*08b0*/  @!P1 LDC.64 R10, c[0x0][0x388] ;  /* 0x0000e200ff0a9b82 */ /* 0x000e660000000a00 */
[----:B0-----:R-:W2:Y:S01]  /*08c0*/  @P0 LDG.E R12, desc[UR6][R14.64] ;  /* 0x000000060e0c0981 */ /* 0x001ea2000c1e1900 */
[----:B------:R-:W-:-:S06]  /*08d0*/  @P0 IMAD.WIDE R16, R0, 0x4, R14 ;  /* 0x0000000400100825 */ /* 0x000fcc00078e020e */
[----:B------:R-:W4:Y:S01]  /*08e0*/  @P0 LDG.E R17, desc[UR6][R16.64] ;  /* 0x0000000610110981 */ /* 0x000f22000c1e1900 */
[----:B------:R-:W-:-:S04]  /*08f0*/  @P0 IADD3 R7, PT, PT, R7, 0x2, RZ ;  /* 0x0000000207070810 */ /* 0x000fc80007ffe0ff */
[----:B------:R-:W-:Y:S01]  /*0900*/  @!P1 IADD3 R19, PT, PT, R6, R7, RZ ;  /* 0x0000000706139210 */ /* 0x000fe20007ffe0ff */
[----:B------:R-:W-:-:S04]  /*0910*/  @!P1 IMAD R7, R7, R0, R3 ;  /* 0x0000000007079224 */ /* 0x000fc800078e0203 */
[----:B-----5:R-:W-:-:S04]  /*0920*/  @!P1 IMAD.WIDE R4, R7, 0x4, R4 ;  /* 0x0000000407049825 */ /* 0x020fc800078e0204 */
[----:B-1----:R-:W-:Y:S02]  /*0930*/  @!P1 IMAD.WIDE R10, R19, 0x4, R10 ;  /* 0x00000004130a9825 */ /* 0x002fe400078e020a */
[----:B------:R-:W5:Y:S04]  /*0940*/  @!P1 LDG.E R5, desc[UR6][R4.64] ;  /* 0x0000000604059981 */ /* 0x000f68000c1e1900 */
[----:B------:R-:W5:Y:S01]  /*0950*/  @!P1 LDG.E R10, desc[UR6][R10.64] ;  /* 0x000000060a0a9981 */ /* 0x000f62000c1e1900 */
[----:B---3--:R-:W-:-:S05]  /*0960*/  @P0 I2FP.F32.S32 R6, R20 ;  /* 0x0000001400060245 */ /* 0x008fca0000201400 */
[----:B--2---:R-:W-:-:S06]  /*0970*/  @P0 FFMA R12, R13, R12, R6 ;  /* 0x0000000c0d0c0223 */ /* 0x004fcc0000000006 */
[----:B------:R-:W0:Y:S02]  /*0980*/  @P0 F2I.TRUNC.NTZ R12, R12 ;  /* 0x0000000c000c0305 */ /* 0x000e24000020f100 */
[----:B0-----:R-:W-:-:S05]  /*0990*/  @P0 I2FP.F32.S32 R7, R12 ;  /* 0x0000000c00070245 */ /* 0x001fca0000201400 */
[----:B----4-:R-:W-:-:S04]  /*09a0*/  @P0 FFMA R7, R18, R17, R7 ;  /* 0x0000001112070223 */ /* 0x010fc80000000007 */
[----:B------:R-:W0:Y:S02]  /*09b0*/  @P0 F2I.TRUNC.NTZ R20, R7 ;  /* 0x0000000700140305 */ /* 0x000e24000020f100 */
[----:B0-----:R-:W-:-:S05]  /*09c0*/  @!P1 I2FP.F32.S32 R9, R20 ;  /* 0x0000001400099245 */ /* 0x001fca0000201400 */
[----:B-----5:R-:W-:-:S04]  /*09d0*/  @!P1 FFMA R6, R10, R5, R9 ;  /* 0x000000050a069223 */ /* 0x020fc80000000009 */
[----:B------:R4:W0:Y:S03]  /*09e0*/  @!P1 F2I.TRUNC.NTZ R20, R6 ;  /* 0x0000000600149305 */ /* 0x000826000020f100 */
.L_x_63:
[----:B01-3--:R-:W-:-:S07]  /*09f0*/  I2FP.F32.S32 R7, R20 ;  /* 0x0000001400077245 */ /* 0x00bfce0000201400 */
.L_x_60:
[----:B------:R-:W0:Y:S01]  /*0a00*/  LDC.64 R4, c[0x0][0x3a8] ;  /* 0x0000ea00ff047b82 */ /* 0x000e220000000a00 */
[----:B------:R-:W-:-:S04]  /*0a10*/  IMAD R3, R2, R0, R3 ;  /* 0x0000000002037224 */ /* 0x000fc800078e0203 */
[----:B0-----:R-:W-:-:S05]  /*0a20*/  IMAD.WIDE R2, R3, 0x4, R4 ;  /* 0x0000000403027825 */ /* 0x001fca00078e0204 */
[----:B------:R-:W-:Y:S01]  /*0a30*/  STG.E desc[UR6][R2.64], R7 ;  /* 0x0000000702007986 */ /* 0x000fe2000c101906 */
[----:B------:R-:W-:Y:S05]  /*0a40*/  EXIT ;  /* 0x000000000000794d */ /* 0x000fea0003800000 */
.L_x_65:
        /* <DEDUP_REMOVED lines=11> */
.L_x_81:


//--------------------- .text._Z18entrywise_multiplyiPfS_S_ --------------------------
	.section	.text._Z18entrywise_multiplyiPfS_S_,"ax",@progbits
	.align	128
        .global         _Z18entrywise_multiplyiPfS_S_
        .type           _Z18entrywise_multiplyiPfS_S_,@function
        .size           _Z18entrywise_multiplyiPfS_S_,(.L_x_82 - _Z18entrywise_multiplyiPfS_S_)
        .other          _Z18entrywise_multiplyiPfS_S_,@"STO_CUDA_ENTRY STV_DEFAULT"
_Z18entrywise_multiplyiPfS_S_:
.text._Z18entrywise_multiplyiPfS_S_:
[----:B------:R-:W-:Y:S01]  /*0000*/  LDC R1, c[0x0][0x37c] ;  /* 0x0000df00ff017b82 */ /* 0x000fe20000000800 */
[----:B------:R-:W0:Y:S07]  /*0010*/  S2R R3, SR_TID.X ;  /* 0x0000000000037919 */ /* 0x000e2e0000002100 */
[----:B------:R-:W0:Y:S01]  /*0020*/  S2UR UR4, SR_CTAID.X ;  /* 0x00000000000479c3 */ /* 0x000e220000002500 */
[----:B------:R-:W1:Y:S07]  /*0030*/  LDCU UR6, c[0x0][0x380] ;  /* 0x00007000ff0677ac */ /* 0x000e6e0008000800 */
[----:B------:R-:W0:Y:S01]  /*0040*/  LDC R0, c[0x0][0x360] ;  /* 0x0000d800ff007b82 */ /* 0x000e220000000800 */
[----:B------:R-:W2:Y:S01]  /*0050*/  LDCU UR5, c[0x0][0x370] ;  /* 0x00006e00ff0577ac */ /* 0x000ea20008000800 */
[----:B0-----:R-:W-:-:S02]  /*0060*/  IMAD R3, R0, UR4, R3 ;  /* 0x0000000400037c24 */ /* 0x001fc4000f8e0203 */
[----:B--2---:R-:W-:-:S03]  /*0070*/  IMAD R0, R0, UR5, RZ ;  /* 0x0000000500007c24 */ /* 0x004fc6000f8e02ff */
[----:B-1----:R-:W-:-:S13]  /*0080*/  ISETP.GE.AND P0, PT, R3, UR6, PT ;  /* 0x0000000603007c0c */ /* 0x002fda000bf06270 */
[----:B------:R-:W-:Y:S05]  /*0090*/  @P0 EXIT ;  /* 0x000000000000094d */ /* 0x000fea0003800000 */
[----:B------:R-:W0:Y:S01]  /*00a0*/  I2F.U32.RP R8, R0 ;  /* 0x0000000000087306 */ /* 0x000e220000209000 */
[----:B------:R-:W-:Y:S01]  /*00b0*/  IADD3 R2, PT, PT, R0, R3, RZ ;  /* 0x0000000300027210 */ /* 0x000fe20007ffe0ff */
[----:B------:R-:W1:Y:S01]  /*00c0*/  LDCU.64 UR4, c[0x0][0x358] ;  /* 0x00006b00ff0477ac */ /* 0x000e620008000a00 */
[----:B------:R-:W-:Y:S01]  /*00d0*/  IADD3 R9, PT, PT, RZ, -R0, RZ ;  /* 0x80000000ff097210 */ /* 0x000fe20007ffe0ff */
[----:B------:R-:W-:Y:S01]  /*00e0*/  BSSY.RECONVERGENT B0, `(.L_x_66) ;  /* 0x000002b000007945 */ /* 0x000fe20003800200 */
[C---:B------:R-:W-:Y:S02]  /*00f0*/  ISETP.GE.AND P0, PT, R2.reuse, UR6, PT ;  /* 0x0000000602007c0c */ /* 0x040fe4000bf06270 */
[----:B------:R-:W-:Y:S02]  /*0100*/  VIMNMX R7, PT, PT, R2, UR6, !PT ;  /* 0x0000000602077c48 */ /* 0x000fe4000ffe0100 */
[----:B------:R-:W-:Y:S02]  /*0110*/  SEL R6, RZ, 0x1, P0 ;  /* 0x00000001ff067807 */ /* 0x000fe40000000000 */
[----:B------:R-:W-:-:S02]  /*0120*/  ISETP.NE.U32.AND P2, PT, R0, RZ, PT ;  /* 0x000000ff0000720c */ /* 0x000fc40003f45070 */
[----:B------:R-:W-:Y:S01]  /*0130*/  IADD3 R7, PT, PT, R7, -R2, -R6 ;  /* 0x8000000207077210 */ /* 0x000fe20007ffe806 */
[----:B0-----:R-:W0:Y:S02]  /*0140*/  MUFU.RCP R8, R8 ;  /* 0x0000000800087308 */ /* 0x001e240000001000 */
[----:B0-----:R-:W-:-:S06]  /*0150*/  IADD3 R4, PT, PT, R8, 0xffffffe, RZ ;  /* 0x0ffffffe08047810 */ /* 0x001fcc0007ffe0ff */
[----:B------:R0:W2:Y:S02]  /*0160*/  F2I.FTZ.U32.TRUNC.NTZ R5, R4 ;  /* 0x0000000400057305 */ /* 0x0000a4000021f000 */
[----:B0-----:R-:W-:Y:S02]  /*0170*/  HFMA2 R4, -RZ, RZ, 0, 0 ;  /* 0x00000000ff047431 */ /* 0x001fe400000001ff */
[----:B--2---:R-:W-:-:S04]  /*0180*/  IMAD R9, R9, R5, RZ ;  /* 0x0000000509097224 */ /* 0x004fc800078e02ff */
[----:B------:R-:W-:-:S06]  /*0190*/  IMAD.HI.U32 R8, R5, R9, R4 ;  /* 0x0000000905087227 */ /* 0x000fcc00078e0004 */
[----:B------:R-:W-:-:S05]  /*01a0*/  IMAD.HI.U32 R5, R8, R7, RZ ;  /* 0x0000000708057227 */ /* 0x000fca00078e00ff */
[----:B------:R-:W-:-:S05]  /*01b0*/  IADD3 R2, PT, PT, -R5, RZ, RZ ;  /* 0x000000ff05027210 */ /* 0x000fca0007ffe1ff */
[----:B------:R-:W-:-:S05]  /*01c0*/  IMAD R7, R0, R2, R7 ;  /* 0x0000000200077224 */ /* 0x000fca00078e0207 */
[----:B------:R-:W-:-:S13]  /*01d0*/  ISETP.GE.U32.AND P0, PT, R7, R0, PT ;  /* 0x000000000700720c */ /* 0x000fda0003f06070 */
[----:B------:R-:W-:Y:S02]  /*01e0*/  @P0 IADD3 R7, PT, PT, -R0, R7, RZ ;  /* 0x0000000700070210 */ /* 0x000fe40007ffe1ff */
[----:B------:R-:W-:Y:S02]  /*01f0*/  @P0 IADD3 R5, PT, PT, R5, 0x1, RZ ;  /* 0x0000000105050810 */ /* 0x000fe40007ffe0ff */
[----:B------:R-:W-:-:S13]  /*0200*/  ISETP.GE.U32.AND P1, PT, R7, R0, PT ;  /* 0x000000000700720c */ /* 0x000fda0003f26070 */
[----:B------:R-:W-:Y:S02]  /*0210*/  @P1 IADD3 R5, PT, PT, R5, 0x1, RZ ;  /* 0x0000000105051810 */ /* 0x000fe40007ffe0ff */
[----:B------:R-:W-:-:S04]  /*0220*/  @!P2 LOP3.LUT R5, RZ, R0, RZ, 0x33, !PT ;  /* 0x00000000ff05a212 */ /* 0x000fc800078e33ff */
[----:B------:R-:W-:-:S04]  /*0230*/  IADD3 R2, PT, PT, R6, R5, RZ ;  /* 0x0000000506027210 */ /* 0x000fc80007ffe0ff */
[C---:B------:R-:W-:Y:S02]  /*0240*/  LOP3.LUT R4, R2.reuse, 0x3, RZ, 0xc0, !PT ;  /* 0x0000000302047812 */ /* 0x040fe400078ec0ff */
[----:B------:R-:W-:Y:S02]  /*0250*/  ISETP.GE.U32.AND P1, PT, R2, 0x3, PT ;  /* 0x000000030200780c */ /* 0x000fe40003f26070 */
[----:B------:R-:W-:-:S13]  /*0260*/  ISETP.NE.AND P0, PT, R4, 0x3, PT ;  /* 0x000000030400780c */ /* 0x000fda0003f05270 */
[----:B-1----:R-:W-:Y:S05]  /*0270*/  @!P0 BRA `(.L_x_67) ;  /* 0x0000000000448947 */ /* 0x002fea0003800000 */
[----:B------:R-:W0:Y:S01]  /*0280*/  LDC.64 R4, c[0x0][0x388] ;  /* 0x0000e200ff047b82 */ /* 0x000e220000000a00 */
[----:B------:R-:W-:-:S04]  /*0290*/  IADD3 R2, PT, PT, R2, 0x1, RZ ;  /* 0x0000000102027810 */ /* 0x000fc80007ffe0ff */
[----:B------:R-:W-:-:S03]  /*02a0*/  LOP3.LUT R2, R2, 0x3, RZ, 0xc0, !PT ;  /* 0x0000000302027812 */ /* 0x000fc600078ec0ff */
[----:B------:R-:W1:Y:S01]  /*02b0*/  LDC.64 R6, c[0x0][0x390] ;  /* 0x0000e400ff067b82 */ /* 0x000e620000000a00 */
[----:B------:R-:W-:-:S07]  /*02c0*/  IADD3 R2, PT, PT, -R2, RZ, RZ ;  /* 0x000000ff02027210 */ /* 0x000fce0007ffe1ff */
[----:B------:R-:W2:Y:S02]  /*02d0*/  LDC.64 R8, c[0x0][0x398] ;  /* 0x0000e600ff087b82 */ /* 0x000ea40000000a00 */
.L_x_68:
[----:B-1----:R-:W-:-:S04]  /*02e0*/  IMAD.WIDE R12, R3, 0x4, R6 ;  /* 0x00000004030c7825 */ /* 0x002fc800078e0206 */
[C---:B0-----:R-:W-:Y:S02]  /*02f0*/  IMAD.WIDE R14, R3.reuse, 0x4, R4 ;  /* 0x00000004030e7825 */ /* 0x041fe400078e0204 */
[----:B---3--:R-:W3:Y:S04]  /*0300*/  LDG.E R13, desc[UR4][R12.64] ;  /* 0x000000040c0d7981 */ /* 0x008ee8000c1e1900 */
[----:B------:R-:W3:Y:S01]  /*0310*/  LDG.E R14, desc[UR4][R14.64] ;  /* 0x000000040e0e7981 */ /* 0x000ee2000c1e1900 */
[----:B--2---:R-:W-:Y:S01]  /*0320*/  IMAD.WIDE R10, R3, 0x4, R8 ;  /* 0x00000004030a7825 */ /* 0x004fe200078e0208 */
[----:B------:R-:W-:Y:S02]  /*0330*/  IADD3 R2, PT, PT, R2, 0x1, RZ ;  /* 0x0000000102027810 */ /* 0x000fe40007ffe0ff */
[----:B------:R-:W-:-:S02]  /*0340*/  IADD3 R3, PT, PT, R0, R3, RZ ;  /* 0x0000000300037210 */ /* 0x000fc40007ffe0ff */
[----:B------:R-:W-:Y:S01]  /*0350*/  ISETP.NE.AND P0, PT, R2, RZ, PT ;  /* 0x000000ff0200720c */ /* 0x000fe20003f05270 */
[----:B---3--:R-:W-:-:S05]  /*0360*/  FMUL R17, R14, R13 ;  /* 0x0000000d0e117220 */ /* 0x008fca0000400000 */
[----:B------:R3:W-:Y:S07]  /*0370*/  STG.E desc[UR4][R10.64], R17 ;  /* 0x000000110a007986 */ /* 0x0007ee000c101904 */
[----:B------:R-:W-:Y:S05]  /*0380*/  @P0 BRA `(.L_x_68) ;  /* 0xfffffffc00d40947 */ /* 0x000fea000383ffff */
.L_x_67:
[----:B------:R-:W-:Y:S05]  /*0390*/  BSYNC.RECONVERGENT B0 ;  /* 0x0000000000007941 */ /* 0x000fea0003800200 */
.L_x_66:
[----:B------:R-:W-:Y:S05]  /*03a0*/  @!P1 EXIT ;  /* 0x000000000000994d */ /* 0x000fea0003800000 */
.L_x_69:
[----:B------:R-:W3:Y:S08]  /*03b0*/  LDC.64 R4, c[0x0][0x388] ;  /* 0x0000e200ff047b82 */ /* 0x000ef00000000a00 */
[----:B------:R-:W0:Y:S01]  /*03c0*/  LDC.64 R6, c[0x0][0x390] ;  /* 0x0000e400ff067b82 */ /* 0x000e220000000a00 */
[----:B---3--:R-:W-:-:S07]  /*03d0*/  IMAD.WIDE R10, R3, 0x4, R4 ;  /* 0x00000004030a7825 */ /* 0x008fce00078e0204 */
[----:B------:R-:W1:Y:S01]  /*03e0*/  LDC.64 R4, c[0x0][0x398] ;  /* 0x0000e600ff047b82 */ /* 0x000e620000000a00 */
[----:B--2---:R-:W2:Y:S01]  /*03f0*/  LDG.E R2, desc[UR4][R10.64] ;  /* 0x000000040a027981 */ /* 0x004ea2000c1e1900 */
[----:B0-----:R-:W-:-:S05]  /*0400*/  IMAD.WIDE R12, R3, 0x4, R6 ;  /* 0x00000004030c7825 */ /* 0x001fca00078e0206 */
[----:B------:R-:W2:Y:S01]  /*0410*/  LDG.E R7, desc[UR4][R12.64] ;  /* 0x000000040c077981 */ /* 0x000ea2000c1e1900 */
[----:B-1----:R-:W-:-:S04]  /*0420*/  IMAD.WIDE R16, R3, 0x4, R4 ;  /* 0x0000000403107825 */ /* 0x002fc800078e0204 */
[----:B------:R-:W-:-:S04]  /*0430*/  IMAD.WIDE R4, R0, 0x4, R10 ;  /* 0x0000000400047825 */ /* 0x000fc800078e020a */
[----:B--2---:R-:W-:Y:S01]  /*0440*/  FMUL R19, R2, R7 ;  /* 0x0000000702137220 */ /* 0x004fe20000400000 */
[----:B------:R-:W-:-:S04]  /*0450*/  IMAD.WIDE R6, R0, 0x4, R12 ;  /* 0x0000000400067825 */ /* 0x000fc800078e020c */
[----:B------:R0:W-:Y:S04]  /*0460*/  STG.E desc[UR4][R16.64], R19 ;  /* 0x0000001310007986 */ /* 0x0001e8000c101904 */
[----:B------:R-:W2:Y:S04]  /*0470*/  LDG.E R2, desc[UR4][R4.64] ;  /* 0x0000000404027981 */ /* 0x000ea8000c1e1900 */
[----:B------:R-:W2:Y:S01]  /*0480*/  LDG.E R15, desc[UR4][R6.64] ;  /* 0x00000004060f7981 */ /* 0x000ea2000c1e1900 */
[----:B------:R-:W-:-:S04]  /*0490*/  IMAD.WIDE R8, R0, 0x4, R16 ;  /* 0x0000000400087825 */ /* 0x000fc800078e0210 */
[----:B------:R-:W-:-:S04]  /*04a0*/  IMAD.WIDE R10, R0, 0x4, R4 ;  /* 0x00000004000a7825 */ /* 0x000fc800078e0204 */
[----:B------:R-:W-:-:S04]  /*04b0*/  IMAD.WIDE R12, R0, 0x4, R6 ;  /* 0x00000004000c7825 */ /* 0x000fc800078e0206 */
[----:B--2---:R-:W-:-:S05]  /*04c0*/  FMUL R21, R2, R15 ;  /* 0x0000000f02157220 */ /* 0x004fca0000400000 */
        /* <DEDUP_REMOVED lines=8> */
[----:B------:R-:W1:Y:S04]  /*0550*/  LDG.E R4, desc[UR4][R4.64] ;  /* 0x0000000404047981 */ /* 0x000e68000c1e1900 */
[----:B------:R-:W1:Y:S01]  /*0560*/  LDG.E R7, desc[UR4][R6.64] ;  /* 0x0000000406077981 */ /* 0x000e62000c1e1900 */
[C---:B0-----:R-:W-:Y:S01]  /*0570*/  IMAD.WIDE R16, R0.reuse, 0x4, R14 ;  /* 0x0000000400107825 */ /* 0x041fe200078e020e */
[----:B------:R-:W-:-:S04]  /*0580*/  LEA R3, R0, R3, 0x2 ;  /* 0x0000000300037211 */ /* 0x000fc800078e10ff */
[----:B------:R-:W-:Y:S01]  /*0590*/  ISETP.GE.AND P0, PT, R3, UR6, PT ;  /* 0x0000000603007c0c */ /* 0x000fe2000bf06270 */
[----:B-1----:R-:W-:-:S05]  /*05a0*/  FMUL R9, R4, R7 ;  /* 0x0000000704097220 */ /* 0x002fca0000400000 */
[----:B------:R2:W-:Y:S07]  /*05b0*/  STG.E desc[UR4][R16.64], R9 ;  /* 0x0000000910007986 */ /* 0x0005ee000c101904 */
[----:B------:R-:W-:Y:S05]  /*05c0*/  @!P0 BRA `(.L_x_69) ;  /* 0xfffffffc00788947 */ /* 0x000fea000383ffff */
[----:B------:R-:W-:Y:S05]  /*05d0*/  EXIT ;  /* 0x000000000000794d */ /* 0x000fea0003800000 */
.L_x_70:
        /* <DEDUP_REMOVED lines=10> */
.L_x_82:


//--------------------- .text._Z3addiPfS_S_       --------------------------
	.section	.text._Z3addiPfS_S_,"ax",@progbits
	.align	128
        .global         _Z3addiPfS_S_
        .type           _Z3addiPfS_S_,@function
        .size           _Z3addiPfS_S_,(.L_x_83 - _Z3addiPfS_S_)
        .other          _Z3addiPfS_S_,@"STO_CUDA_ENTRY STV_DEFAULT"
_Z3addiPfS_S_:
.text._Z3addiPfS_S_:
        /* <DEDUP_REMOVED lines=46> */
.L_x_73:
        /* <DEDUP_REMOVED lines=8> */
[----:B---3--:R-:W-:-:S05]  /*0360*/  FADD R17, R14, R13 ;  /* 0x0000000d0e117221 */ /* 0x008fca0000000000 */
[----:B------:R3:W-:Y:S07]  /*0370*/  STG.E desc[UR4][R10.64], R17 ;  /* 0x000000110a007986 */ /* 0x0007ee000c101904 */
[----:B------:R-:W-:Y:S05]  /*0380*/  @P0 BRA `(.L_x_73) ;  /* 0xfffffffc00d40947 */ /* 0x000fea000383ffff */
.L_x_72:
[----:B------:R-:W-:Y:S05]  /*0390*/  BSYNC.RECONVERGENT B0 ;  /* 0x0000000000007941 */ /* 0x000fea0003800200 */
.L_x_71:
[----:B------:R-:W-:Y:S05]  /*03a0*/  @!P1 EXIT ;  /* 0x000000000000994d */ /* 0x000fea0003800000 */
.L_x_74:
        /* <DEDUP_REMOVED lines=9> */
[----:B--2---:R-:W-:Y:S01]  /*0440*/  FADD R19, R2, R7 ;  /* 0x0000000702137221 */ /* 0x004fe20000000000 */
[----:B------:R-:W-:-:S04]  /*0450*/  IMAD.WIDE R6, R0, 0x4, R12 ;  /* 0x0000000400067825 */ /* 0x000fc800078e020c */
[----:B------:R0:W-:Y:S04]  /*0460*/  STG.E desc[UR4][R16.64], R19 ;  /* 0x0000001310007986 */ /* 0x0001e8000c101904 */
[----:B------:R-:W2:Y:S04]  /*0470*/  LDG.E R2, desc[UR4][R4.64] ;  /* 0x0000000404027981 */ /* 0x000ea8000c1e1900 */
[----:B------:R-:W2:Y:S01]  /*0480*/  LDG.E R15, desc[UR4][R6.64] ;  /* 0x00000004060f7981 */ /* 0x000ea2000c1e1900 */
[----:B------:R-:W-:-:S04]  /*0490*/  IMAD.WIDE R8, R0, 0x4, R16 ;  /* 0x0000000400087825 */ /* 0x000fc800078e0210 */
[----:B------:R-:W-:-:S04]  /*04a0*/  IMAD.WIDE R10, R0, 0x4, R4 ;  /* 0x00000004000a7825 */ /* 0x000fc800078e0204 */
[----:B------:R-:W-:-:S04]  /*04b0*/  IMAD.WIDE R12, R0, 0x4, R6 ;  /* 0x00000004000c7825 */ /* 0x000fc800078e0206 */
[----:B--2---:R-:W-:-:S05]  /*04c0*/  FADD R21, R2, R15 ;  /* 0x0000000f02157221 */ /* 0x004fca0000000000 */
        /* <DEDUP_REMOVED lines=8> */
[----:B------:R-:W1:Y:S04]  /*0550*/  LDG.E R4, desc[UR4][R4.64] ;  /* 0x0000000404047981 */ /* 0x000e68000c1e1900 */
[----:B------:R-:W1:Y:S01]  /*0560*/  LDG.E R7, desc[UR4][R6.64] ;  /* 0x0000000406077981 */ /* 0x000e62000c1e1900 */
[C---:B0-----:R-:W-:Y:S01]  /*0570*/  IMAD.WIDE R16, R0.reuse, 0x4, R14 ;  /* 0x0000000400107825 */ /* 0x041fe200078e020e */
[----:B------:R-:W-:-:S04]  /*0580*/  LEA R3, R0, R3, 0x2 ;  /* 0x0000000300037211 */ /* 0x000fc800078e10ff */
[----:B------:R-:W-:Y:S01]  /*0590*/  ISETP.GE.AND P0, PT, R3, UR6, PT ;  /* 0x0000000603007c0c */ /* 0x000fe2000bf06270 */
[----:B-1----:R-:W-:-:S05]  /*05a0*/  FADD R9, R4, R7 ;  /* 0x0000000704097221 */ /* 0x002fca0000000000 */
[----:B------:R2:W-:Y:S07]  /*05b0*/  STG.E desc[UR4][R16.64], R9 ;  /* 0x0000000910007986 */ /* 0x0005ee000c101904 */
[----:B------:R-:W-:Y:S05]  /*05c0*/  @!P0 BRA `(.L_x_74) ;  /* 0xfffffffc00788947 */ /* 0x000fea000383ffff */
[----:B------:R-:W-:Y:S05]  /*05d0*/  EXIT ;  /* 0x000000000000794d */ /* 0x000fea0003800000 */
.L_x_75:
        /* <DEDUP_REMOVED lines=10> */
.L_x_83:


//--------------------- .nv.global.init           --------------------------
	.section	.nv.global.init,"aw",@progbits
	.align	4
.nv.global.init:
	.type		mrg32k3aM1SubSeq,@object
	.size		mrg32k3aM1SubSeq,(mrg32k3aM2SubSeq - mrg32k3aM1SubSeq)
mrg32k3aM1SubSeq:
        /*0000*/ 	.byte	0x0b, 0xcc, 0xee, 0x04, 0x73, 0x29, 0x8b, 0x6f, 0xf6, 0x53, 0x03, 0xf6, 0x23, 0xf6, 0xea, 0xda
        /* <DEDUP_REMOVED lines=125> */
	.type		mrg32k3aM2SubSeq,@object
	.size		mrg32k3aM2SubSeq,(mrg32k3aM1 - mrg32k3aM2SubSeq)
mrg32k3aM2SubSeq:
        /* <DEDUP_REMOVED lines=126> */
	.type		mrg32k3aM1,@object
	.size		mrg32k3aM1,(mrg32k3aM1Seq - mrg32k3aM1)
mrg32k3aM1:
        /* <DEDUP_REMOVED lines=144> */
	.type		mrg32k3aM1Seq,@object
	.size		mrg32k3aM1Seq,(mrg32k3aM2 - mrg32k3aM1Seq)
mrg32k3aM1Seq:
        /* <DEDUP_REMOVED lines=144> */
	.type		mrg32k3aM2,@object
	.size		mrg32k3aM2,(mrg32k3aM2Seq - mrg32k3aM2)
mrg32k3aM2:
        /* <DEDUP_REMOVED lines=144> */
	.type		mrg32k3aM2Seq,@object
	.size		mrg32k3aM2Seq,(precalc_xorwow_matrix - mrg32k3aM2Seq)
mrg32k3aM2Seq:
        /* <DEDUP_REMOVED lines=144> */
	.type		precalc_xorwow_matrix,@object
	.size		precalc_xorwow_matrix,(precalc_xorwow_offset_matrix - precalc_xorwow_matrix)
precalc_xorwow_matrix:
        /* <DEDUP_REMOVED lines=6400> */
	.type		precalc_xorwow_offset_matrix,@object
	.size		precalc_xorwow_offset_matrix,(.L_1 - precalc_xorwow_offset_matrix)
precalc_xorwow_offset_matrix:
        /* <DEDUP_REMOVED lines=6400> */
.L_1:


//--------------------- .nv.shared.reserved.0     --------------------------
	.section	.nv.shared.reserved.0,"aw",@nobits
	.weak		__nv_reservedSMEM_offset_0_alias
	.size		__nv_reservedSMEM_offset_0_alias, 0, 64
	.other		__nv_reservedSMEM_offset_0_alias,@"STO_CUDA_RESERVED_SHARED STV_DEFAULT"
__nv_reservedSMEM_offset_0_alias:
	.zero		0
	.zero		64


//--------------------- .nv.constant0._Z12dropout_rowsfiPfS_m --------------------------
	.section	.nv.constant0._Z12dropout_rowsfiPfS_m,"a",@progbits
	.sectionflags	@""
	.align	4
.nv.constant0._Z12dropout_rowsfiPfS_m:
	.zero		928


//--------------------- .nv.constant0._Z16dropout_elementsP17curandStateXORWOWfiPfS1_ --------------------------
	.section	.nv.constant0._Z16dropout_elementsP17curandStateXORWOWfiPfS1_,"a",@progbits
	.sectionflags	@""
	.align	4
.nv.constant0._Z16dropout_elementsP17curandStateXORWOWfiPfS1_:
	.zero		928


//--------------------- .nv.constant0._Z18setup_random_stateP17curandStateXORWOWim --------------------------
	.section	.nv.constant0._Z18setup_random_stateP17curandStateXORWOWim,"a",@progbits
	.sectionflags	@""
	.align	4
.nv.constant0._Z18setup_random_stateP17curandStateXORWOWim:
	.zero		920


//--------------------- .nv.constant0._Z16add_constant_rowfiiPfS_ --------------------------
	.section	.nv.constant0._Z16add_constant_rowfiiPfS_,"a",@progbits
	.sectionflags	@""
	.align	4
.nv.constant0._Z16add_constant_rowfiiPfS_:
	.zero		928


//--------------------- .nv.constant0._Z9transposeiiPfS_ --------------------------
	.section	.nv.constant0._Z9transposeiiPfS_,"a",@progbits
	.sectionflags	@""
	.align	4
.nv.constant0._Z9transposeiiPfS_:
	.zero		920


//--------------------- .nv.constant0._Z8multiplyiiPfiiS_iS_ --------------------------
	.section	.nv.constant0._Z8multiplyiiPfiiS_iS_,"a",@progbits
	.sectionflags	@""
	.align	4
.nv.constant0._Z8multiplyiiPfiiS_iS_:
	.zero		944


//--------------------- .nv.constant0._Z18entrywise_multiplyiPfS_S_ --------------------------
	.section	.nv.constant0._Z18entrywise_multiplyiPfS_S_,"a",@progbits
	.sectionflags	@""
	.align	4
.nv.constant0._Z18entrywise_multiplyiPfS_S_:
	.zero		928


//--------------------- .nv.constant0._Z3addiPfS_S_ --------------------------
	.section	.nv.constant0._Z3addiPfS_S_,"a",@progbits
	.sectionflags	@""
	.align	4
.nv.constant0._Z3addiPfS_S_:
	.zero		928


//--------------------- SYMBOLS --------------------------

	.type		.nv.reservedSmem.offset0,@object
	.size		.nv.reservedSmem.offset0,0x4
